//
// Generated by NVIDIA NVVM Compiler
//
// Compiler Build ID: CL-36424714
// Cuda compilation tools, release 13.0, V13.0.88
// Based on NVVM 20.0.0
//

.version 9.0
.target sm_100
.address_size 64

	// .globl	_Z15k_matMult_naivePfS_S_iii
// _ZZ15k_matMult_naivePfS_S_iiiE7A_block has been demoted
// _ZZ15k_matMult_naivePfS_S_iiiE7B_block has been demoted
// _ZZ16k_matMult_unrollPfS_S_iiiE7A_block has been demoted
// _ZZ16k_matMult_unrollPfS_S_iiiE7B_block has been demoted
// _ZZ17k_matMult_unroll2PfS_S_iiiE7A_block has been demoted
// _ZZ17k_matMult_unroll2PfS_S_iiiE7B_block has been demoted
// _ZZ7sgemmNNPKfiS0_iPfiiffE2bs has been demoted

.visible .entry _Z15k_matMult_naivePfS_S_iii(
	.param .u64 .ptr .align 1 _Z15k_matMult_naivePfS_S_iii_param_0,
	.param .u64 .ptr .align 1 _Z15k_matMult_naivePfS_S_iii_param_1,
	.param .u64 .ptr .align 1 _Z15k_matMult_naivePfS_S_iii_param_2,
	.param .u32 _Z15k_matMult_naivePfS_S_iii_param_3,
	.param .u32 _Z15k_matMult_naivePfS_S_iii_param_4,
	.param .u32 _Z15k_matMult_naivePfS_S_iii_param_5
)
{
	.reg .pred 	%p<7>;
	.reg .b32 	%r<51>;
	.reg .b32 	%f<368>;
	.reg .b64 	%rd<45>;
	// demoted variable
	.shared .align 4 .b8 _ZZ15k_matMult_naivePfS_S_iiiE7A_block[1024];
	// demoted variable
	.shared .align 4 .b8 _ZZ15k_matMult_naivePfS_S_iiiE7B_block[1024];
	ld.param.u64 	%rd17, [_Z15k_matMult_naivePfS_S_iii_param_0];
	ld.param.u64 	%rd18, [_Z15k_matMult_naivePfS_S_iii_param_1];
	ld.param.u32 	%r13, [_Z15k_matMult_naivePfS_S_iii_param_4];
	ld.param.u32 	%r14, [_Z15k_matMult_naivePfS_S_iii_param_5];
	cvta.to.global.u64 	%rd1, %rd18;
	cvta.to.global.u64 	%rd2, %rd17;
	mov.u32 	%r15, %ctaid.y;
	mov.u32 	%r16, %ntid.y;
	mov.u32 	%r1, %tid.y;
	mad.lo.s32 	%r2, %r15, %r16, %r1;
	mov.u32 	%r3, %tid.x;
	mov.u32 	%r17, %ctaid.x;
	mov.u32 	%r18, %ntid.x;
	mul.lo.s32 	%r4, %r17, %r18;
	setp.lt.s32 	%p1, %r13, 1;
	mov.f32 	%f367, 0f00000000;
	@%p1 bra 	$L__BB0_9;
	cvt.u64.u32 	%rd19, %r3;
	mul.lo.s32 	%r19, %r13, %r2;
	cvt.u64.u32 	%rd20, %r19;
	add.s64 	%rd21, %rd20, %rd19;
	shl.b64 	%rd22, %rd21, 2;
	add.s64 	%rd42, %rd2, %rd22;
	mul.lo.s32 	%r20, %r14, %r1;
	cvt.u64.u32 	%rd23, %r20;
	cvt.u64.u32 	%rd24, %r4;
	add.s64 	%rd25, %rd24, %rd19;
	add.s64 	%rd26, %rd25, %rd23;
	shl.b64 	%rd27, %rd26, 2;
	add.s64 	%rd43, %rd1, %rd27;
	shl.b32 	%r21, %r1, 6;
	mov.u32 	%r22, _ZZ15k_matMult_naivePfS_S_iiiE7A_block;
	add.s32 	%r5, %r22, %r21;
	mov.u32 	%r23, _ZZ15k_matMult_naivePfS_S_iiiE7B_block;
	add.s32 	%r24, %r23, %r21;
	shl.b32 	%r25, %r3, 2;
	add.s32 	%r6, %r24, %r25;
	shl.b32 	%r7, %r14, 4;
	add.s32 	%r8, %r13, -1;
	shr.u32 	%r26, %r8, 4;
	add.s32 	%r9, %r26, 1;
	setp.lt.u32 	%p2, %r13, 49;
	mov.f32 	%f367, 0f00000000;
	@%p2 bra 	$L__BB0_4;
	and.b32  	%r27, %r9, 536870908;
	neg.s32 	%r50, %r27;
	mov.f32 	%f367, 0f00000000;
	mul.wide.s32 	%rd28, %r7, 4;
	mul.wide.s32 	%rd32, %r7, 16;
	mov.u64 	%rd39, %rd43;
$L__BB0_3:
	.pragma "nounroll";
	ld.global.f32 	%f14, [%rd42];
	add.s32 	%r30, %r5, %r25;
	st.shared.f32 	[%r30], %f14;
	bar.sync 	0;
	ld.global.f32 	%f15, [%rd39];
	st.shared.f32 	[%r6], %f15;
	bar.sync 	0;
	ld.shared.f32 	%f16, [%r5];
	add.s32 	%r32, %r23, %r25;
	ld.shared.f32 	%f17, [%r32];
	fma.rn.f32 	%f18, %f16, %f17, %f367;
	ld.shared.f32 	%f19, [%r5+4];
	ld.shared.f32 	%f20, [%r32+64];
	fma.rn.f32 	%f21, %f19, %f20, %f18;
	ld.shared.f32 	%f22, [%r5+8];
	ld.shared.f32 	%f23, [%r32+128];
	fma.rn.f32 	%f24, %f22, %f23, %f21;
	ld.shared.f32 	%f25, [%r5+12];
	ld.shared.f32 	%f26, [%r32+192];
	fma.rn.f32 	%f27, %f25, %f26, %f24;
	ld.shared.f32 	%f28, [%r5+16];
	ld.shared.f32 	%f29, [%r32+256];
	fma.rn.f32 	%f30, %f28, %f29, %f27;
	ld.shared.f32 	%f31, [%r5+20];
	ld.shared.f32 	%f32, [%r32+320];
	fma.rn.f32 	%f33, %f31, %f32, %f30;
	ld.shared.f32 	%f34, [%r5+24];
	ld.shared.f32 	%f35, [%r32+384];
	fma.rn.f32 	%f36, %f34, %f35, %f33;
	ld.shared.f32 	%f37, [%r5+28];
	ld.shared.f32 	%f38, [%r32+448];
	fma.rn.f32 	%f39, %f37, %f38, %f36;
	ld.shared.f32 	%f40, [%r5+32];
	ld.shared.f32 	%f41, [%r32+512];
	fma.rn.f32 	%f42, %f40, %f41, %f39;
	ld.shared.f32 	%f43, [%r5+36];
	ld.shared.f32 	%f44, [%r32+576];
	fma.rn.f32 	%f45, %f43, %f44, %f42;
	ld.shared.f32 	%f46, [%r5+40];
	ld.shared.f32 	%f47, [%r32+640];
	fma.rn.f32 	%f48, %f46, %f47, %f45;
	ld.shared.f32 	%f49, [%r5+44];
	ld.shared.f32 	%f50, [%r32+704];
	fma.rn.f32 	%f51, %f49, %f50, %f48;
	ld.shared.f32 	%f52, [%r5+48];
	ld.shared.f32 	%f53, [%r32+768];
	fma.rn.f32 	%f54, %f52, %f53, %f51;
	ld.shared.f32 	%f55, [%r5+52];
	ld.shared.f32 	%f56, [%r32+832];
	fma.rn.f32 	%f57, %f55, %f56, %f54;
	ld.shared.f32 	%f58, [%r5+56];
	ld.shared.f32 	%f59, [%r32+896];
	fma.rn.f32 	%f60, %f58, %f59, %f57;
	ld.shared.f32 	%f61, [%r5+60];
	ld.shared.f32 	%f62, [%r32+960];
	fma.rn.f32 	%f63, %f61, %f62, %f60;
	bar.sync 	0;
	ld.global.f32 	%f64, [%rd42+64];
	st.shared.f32 	[%r30], %f64;
	bar.sync 	0;
	add.s64 	%rd29, %rd39, %rd28;
	ld.global.f32 	%f65, [%rd29];
	st.shared.f32 	[%r6], %f65;
	bar.sync 	0;
	ld.shared.f32 	%f66, [%r5];
	ld.shared.f32 	%f67, [%r32];
	fma.rn.f32 	%f68, %f66, %f67, %f63;
	ld.shared.f32 	%f69, [%r5+4];
	ld.shared.f32 	%f70, [%r32+64];
	fma.rn.f32 	%f71, %f69, %f70, %f68;
	ld.shared.f32 	%f72, [%r5+8];
	ld.shared.f32 	%f73, [%r32+128];
	fma.rn.f32 	%f74, %f72, %f73, %f71;
	ld.shared.f32 	%f75, [%r5+12];
	ld.shared.f32 	%f76, [%r32+192];
	fma.rn.f32 	%f77, %f75, %f76, %f74;
	ld.shared.f32 	%f78, [%r5+16];
	ld.shared.f32 	%f79, [%r32+256];
	fma.rn.f32 	%f80, %f78, %f79, %f77;
	ld.shared.f32 	%f81, [%r5+20];
	ld.shared.f32 	%f82, [%r32+320];
	fma.rn.f32 	%f83, %f81, %f82, %f80;
	ld.shared.f32 	%f84, [%r5+24];
	ld.shared.f32 	%f85, [%r32+384];
	fma.rn.f32 	%f86, %f84, %f85, %f83;
	ld.shared.f32 	%f87, [%r5+28];
	ld.shared.f32 	%f88, [%r32+448];
	fma.rn.f32 	%f89, %f87, %f88, %f86;
	ld.shared.f32 	%f90, [%r5+32];
	ld.shared.f32 	%f91, [%r32+512];
	fma.rn.f32 	%f92, %f90, %f91, %f89;
	ld.shared.f32 	%f93, [%r5+36];
	ld.shared.f32 	%f94, [%r32+576];
	fma.rn.f32 	%f95, %f93, %f94, %f92;
	ld.shared.f32 	%f96, [%r5+40];
	ld.shared.f32 	%f97, [%r32+640];
	fma.rn.f32 	%f98, %f96, %f97, %f95;
	ld.shared.f32 	%f99, [%r5+44];
	ld.shared.f32 	%f100, [%r32+704];
	fma.rn.f32 	%f101, %f99, %f100, %f98;
	ld.shared.f32 	%f102, [%r5+48];
	ld.shared.f32 	%f103, [%r32+768];
	fma.rn.f32 	%f104, %f102, %f103, %f101;
	ld.shared.f32 	%f105, [%r5+52];
	ld.shared.f32 	%f106, [%r32+832];
	fma.rn.f32 	%f107, %f105, %f106, %f104;
	ld.shared.f32 	%f108, [%r5+56];
	ld.shared.f32 	%f109, [%r32+896];
	fma.rn.f32 	%f110, %f108, %f109, %f107;
	ld.shared.f32 	%f111, [%r5+60];
	ld.shared.f32 	%f112, [%r32+960];
	fma.rn.f32 	%f113, %f111, %f112, %f110;
	bar.sync 	0;
	ld.global.f32 	%f114, [%rd42+128];
	st.shared.f32 	[%r30], %f114;
	bar.sync 	0;
	add.s64 	%rd30, %rd29, %rd28;
	ld.global.f32 	%f115, [%rd30];
	st.shared.f32 	[%r6], %f115;
	bar.sync 	0;
	ld.shared.f32 	%f116, [%r5];
	ld.shared.f32 	%f117, [%r32];
	fma.rn.f32 	%f118, %f116, %f117, %f113;
	ld.shared.f32 	%f119, [%r5+4];
	ld.shared.f32 	%f120, [%r32+64];
	fma.rn.f32 	%f121, %f119, %f120, %f118;
	ld.shared.f32 	%f122, [%r5+8];
	ld.shared.f32 	%f123, [%r32+128];
	fma.rn.f32 	%f124, %f122, %f123, %f121;
	ld.shared.f32 	%f125, [%r5+12];
	ld.shared.f32 	%f126, [%r32+192];
	fma.rn.f32 	%f127, %f125, %f126, %f124;
	ld.shared.f32 	%f128, [%r5+16];
	ld.shared.f32 	%f129, [%r32+256];
	fma.rn.f32 	%f130, %f128, %f129, %f127;
	ld.shared.f32 	%f131, [%r5+20];
	ld.shared.f32 	%f132, [%r32+320];
	fma.rn.f32 	%f133, %f131, %f132, %f130;
	ld.shared.f32 	%f134, [%r5+24];
	ld.shared.f32 	%f135, [%r32+384];
	fma.rn.f32 	%f136, %f134, %f135, %f133;
	ld.shared.f32 	%f137, [%r5+28];
	ld.shared.f32 	%f138, [%r32+448];
	fma.rn.f32 	%f139, %f137, %f138, %f136;
	ld.shared.f32 	%f140, [%r5+32];
	ld.shared.f32 	%f141, [%r32+512];
	fma.rn.f32 	%f142, %f140, %f141, %f139;
	ld.shared.f32 	%f143, [%r5+36];
	ld.shared.f32 	%f144, [%r32+576];
	fma.rn.f32 	%f145, %f143, %f144, %f142;
	ld.shared.f32 	%f146, [%r5+40];
	ld.shared.f32 	%f147, [%r32+640];
	fma.rn.f32 	%f148, %f146, %f147, %f145;
	ld.shared.f32 	%f149, [%r5+44];
	ld.shared.f32 	%f150, [%r32+704];
	fma.rn.f32 	%f151, %f149, %f150, %f148;
	ld.shared.f32 	%f152, [%r5+48];
	ld.shared.f32 	%f153, [%r32+768];
	fma.rn.f32 	%f154, %f152, %f153, %f151;
	ld.shared.f32 	%f155, [%r5+52];
	ld.shared.f32 	%f156, [%r32+832];
	fma.rn.f32 	%f157, %f155, %f156, %f154;
	ld.shared.f32 	%f158, [%r5+56];
	ld.shared.f32 	%f159, [%r32+896];
	fma.rn.f32 	%f160, %f158, %f159, %f157;
	ld.shared.f32 	%f161, [%r5+60];
	ld.shared.f32 	%f162, [%r32+960];
	fma.rn.f32 	%f163, %f161, %f162, %f160;
	bar.sync 	0;
	ld.global.f32 	%f164, [%rd42+192];
	st.shared.f32 	[%r30], %f164;
	bar.sync 	0;
	add.s64 	%rd31, %rd30, %rd28;
	ld.global.f32 	%f165, [%rd31];
	st.shared.f32 	[%r6], %f165;
	bar.sync 	0;
	ld.shared.f32 	%f166, [%r5];
	ld.shared.f32 	%f167, [%r32];
	fma.rn.f32 	%f168, %f166, %f167, %f163;
	ld.shared.f32 	%f169, [%r5+4];
	ld.shared.f32 	%f170, [%r32+64];
	fma.rn.f32 	%f171, %f169, %f170, %f168;
	ld.shared.f32 	%f172, [%r5+8];
	ld.shared.f32 	%f173, [%r32+128];
	fma.rn.f32 	%f174, %f172, %f173, %f171;
	ld.shared.f32 	%f175, [%r5+12];
	ld.shared.f32 	%f176, [%r32+192];
	fma.rn.f32 	%f177, %f175, %f176, %f174;
	ld.shared.f32 	%f178, [%r5+16];
	ld.shared.f32 	%f179, [%r32+256];
	fma.rn.f32 	%f180, %f178, %f179, %f177;
	ld.shared.f32 	%f181, [%r5+20];
	ld.shared.f32 	%f182, [%r32+320];
	fma.rn.f32 	%f183, %f181, %f182, %f180;
	ld.shared.f32 	%f184, [%r5+24];
	ld.shared.f32 	%f185, [%r32+384];
	fma.rn.f32 	%f186, %f184, %f185, %f183;
	ld.shared.f32 	%f187, [%r5+28];
	ld.shared.f32 	%f188, [%r32+448];
	fma.rn.f32 	%f189, %f187, %f188, %f186;
	ld.shared.f32 	%f190, [%r5+32];
	ld.shared.f32 	%f191, [%r32+512];
	fma.rn.f32 	%f192, %f190, %f191, %f189;
	ld.shared.f32 	%f193, [%r5+36];
	ld.shared.f32 	%f194, [%r32+576];
	fma.rn.f32 	%f195, %f193, %f194, %f192;
	ld.shared.f32 	%f196, [%r5+40];
	ld.shared.f32 	%f197, [%r32+640];
	fma.rn.f32 	%f198, %f196, %f197, %f195;
	ld.shared.f32 	%f199, [%r5+44];
	ld.shared.f32 	%f200, [%r32+704];
	fma.rn.f32 	%f201, %f199, %f200, %f198;
	ld.shared.f32 	%f202, [%r5+48];
	ld.shared.f32 	%f203, [%r32+768];
	fma.rn.f32 	%f204, %f202, %f203, %f201;
	ld.shared.f32 	%f205, [%r5+52];
	ld.shared.f32 	%f206, [%r32+832];
	fma.rn.f32 	%f207, %f205, %f206, %f204;
	ld.shared.f32 	%f208, [%r5+56];
	ld.shared.f32 	%f209, [%r32+896];
	fma.rn.f32 	%f210, %f208, %f209, %f207;
	ld.shared.f32 	%f211, [%r5+60];
	ld.shared.f32 	%f212, [%r32+960];
	fma.rn.f32 	%f367, %f211, %f212, %f210;
	bar.sync 	0;
	add.s64 	%rd42, %rd42, 256;
	add.s64 	%rd43, %rd39, %rd32;
	add.s32 	%r50, %r50, 4;
	setp.ne.s32 	%p3, %r50, 0;
	add.s64 	%rd39, %rd31, %rd28;
	@%p3 bra 	$L__BB0_3;
$L__BB0_4:
	and.b32  	%r33, %r9, 3;
	setp.eq.s32 	%p4, %r33, 0;
	@%p4 bra 	$L__BB0_9;
	setp.eq.s32 	%p5, %r33, 1;
	@%p5 bra 	$L__BB0_7;
	ld.global.f32 	%f214, [%rd42];
	add.s32 	%r38, %r5, %r25;
	st.shared.f32 	[%r38], %f214;
	bar.sync 	0;
	ld.global.f32 	%f215, [%rd43];
	st.shared.f32 	[%r6], %f215;
	bar.sync 	0;
	ld.shared.f32 	%f216, [%r5];
	add.s32 	%r40, %r23, %r25;
	ld.shared.f32 	%f217, [%r40];
	fma.rn.f32 	%f218, %f216, %f217, %f367;
	ld.shared.f32 	%f219, [%r5+4];
	ld.shared.f32 	%f220, [%r40+64];
	fma.rn.f32 	%f221, %f219, %f220, %f218;
	ld.shared.f32 	%f222, [%r5+8];
	ld.shared.f32 	%f223, [%r40+128];
	fma.rn.f32 	%f224, %f222, %f223, %f221;
	ld.shared.f32 	%f225, [%r5+12];
	ld.shared.f32 	%f226, [%r40+192];
	fma.rn.f32 	%f227, %f225, %f226, %f224;
	ld.shared.f32 	%f228, [%r5+16];
	ld.shared.f32 	%f229, [%r40+256];
	fma.rn.f32 	%f230, %f228, %f229, %f227;
	ld.shared.f32 	%f231, [%r5+20];
	ld.shared.f32 	%f232, [%r40+320];
	fma.rn.f32 	%f233, %f231, %f232, %f230;
	ld.shared.f32 	%f234, [%r5+24];
	ld.shared.f32 	%f235, [%r40+384];
	fma.rn.f32 	%f236, %f234, %f235, %f233;
	ld.shared.f32 	%f237, [%r5+28];
	ld.shared.f32 	%f238, [%r40+448];
	fma.rn.f32 	%f239, %f237, %f238, %f236;
	ld.shared.f32 	%f240, [%r5+32];
	ld.shared.f32 	%f241, [%r40+512];
	fma.rn.f32 	%f242, %f240, %f241, %f239;
	ld.shared.f32 	%f243, [%r5+36];
	ld.shared.f32 	%f244, [%r40+576];
	fma.rn.f32 	%f245, %f243, %f244, %f242;
	ld.shared.f32 	%f246, [%r5+40];
	ld.shared.f32 	%f247, [%r40+640];
	fma.rn.f32 	%f248, %f246, %f247, %f245;
	ld.shared.f32 	%f249, [%r5+44];
	ld.shared.f32 	%f250, [%r40+704];
	fma.rn.f32 	%f251, %f249, %f250, %f248;
	ld.shared.f32 	%f252, [%r5+48];
	ld.shared.f32 	%f253, [%r40+768];
	fma.rn.f32 	%f254, %f252, %f253, %f251;
	ld.shared.f32 	%f255, [%r5+52];
	ld.shared.f32 	%f256, [%r40+832];
	fma.rn.f32 	%f257, %f255, %f256, %f254;
	ld.shared.f32 	%f258, [%r5+56];
	ld.shared.f32 	%f259, [%r40+896];
	fma.rn.f32 	%f260, %f258, %f259, %f257;
	ld.shared.f32 	%f261, [%r5+60];
	ld.shared.f32 	%f262, [%r40+960];
	fma.rn.f32 	%f263, %f261, %f262, %f260;
	bar.sync 	0;
	mul.wide.s32 	%rd33, %r7, 4;
	add.s64 	%rd34, %rd43, %rd33;
	ld.global.f32 	%f264, [%rd42+64];
	st.shared.f32 	[%r38], %f264;
	bar.sync 	0;
	ld.global.f32 	%f265, [%rd34];
	st.shared.f32 	[%r6], %f265;
	bar.sync 	0;
	ld.shared.f32 	%f266, [%r5];
	ld.shared.f32 	%f267, [%r40];
	fma.rn.f32 	%f268, %f266, %f267, %f263;
	ld.shared.f32 	%f269, [%r5+4];
	ld.shared.f32 	%f270, [%r40+64];
	fma.rn.f32 	%f271, %f269, %f270, %f268;
	ld.shared.f32 	%f272, [%r5+8];
	ld.shared.f32 	%f273, [%r40+128];
	fma.rn.f32 	%f274, %f272, %f273, %f271;
	ld.shared.f32 	%f275, [%r5+12];
	ld.shared.f32 	%f276, [%r40+192];
	fma.rn.f32 	%f277, %f275, %f276, %f274;
	ld.shared.f32 	%f278, [%r5+16];
	ld.shared.f32 	%f279, [%r40+256];
	fma.rn.f32 	%f280, %f278, %f279, %f277;
	ld.shared.f32 	%f281, [%r5+20];
	ld.shared.f32 	%f282, [%r40+320];
	fma.rn.f32 	%f283, %f281, %f282, %f280;
	ld.shared.f32 	%f284, [%r5+24];
	ld.shared.f32 	%f285, [%r40+384];
	fma.rn.f32 	%f286, %f284, %f285, %f283;
	ld.shared.f32 	%f287, [%r5+28];
	ld.shared.f32 	%f288, [%r40+448];
	fma.rn.f32 	%f289, %f287, %f288, %f286;
	ld.shared.f32 	%f290, [%r5+32];
	ld.shared.f32 	%f291, [%r40+512];
	fma.rn.f32 	%f292, %f290, %f291, %f289;
	ld.shared.f32 	%f293, [%r5+36];
	ld.shared.f32 	%f294, [%r40+576];
	fma.rn.f32 	%f295, %f293, %f294, %f292;
	ld.shared.f32 	%f296, [%r5+40];
	ld.shared.f32 	%f297, [%r40+640];
	fma.rn.f32 	%f298, %f296, %f297, %f295;
	ld.shared.f32 	%f299, [%r5+44];
	ld.shared.f32 	%f300, [%r40+704];
	fma.rn.f32 	%f301, %f299, %f300, %f298;
	ld.shared.f32 	%f302, [%r5+48];
	ld.shared.f32 	%f303, [%r40+768];
	fma.rn.f32 	%f304, %f302, %f303, %f301;
	ld.shared.f32 	%f305, [%r5+52];
	ld.shared.f32 	%f306, [%r40+832];
	fma.rn.f32 	%f307, %f305, %f306, %f304;
	ld.shared.f32 	%f308, [%r5+56];
	ld.shared.f32 	%f309, [%r40+896];
	fma.rn.f32 	%f310, %f308, %f309, %f307;
	ld.shared.f32 	%f311, [%r5+60];
	ld.shared.f32 	%f312, [%r40+960];
	fma.rn.f32 	%f367, %f311, %f312, %f310;
	bar.sync 	0;
	add.s64 	%rd43, %rd34, %rd33;
	add.s64 	%rd42, %rd42, 128;
$L__BB0_7:
	and.b32  	%r41, %r8, 16;
	setp.ne.s32 	%p6, %r41, 0;
	@%p6 bra 	$L__BB0_9;
	ld.global.f32 	%f313, [%rd42];
	add.s32 	%r44, %r5, %r25;
	st.shared.f32 	[%r44], %f313;
	bar.sync 	0;
	ld.global.f32 	%f314, [%rd43];
	st.shared.f32 	[%r6], %f314;
	bar.sync 	0;
	ld.shared.f32 	%f315, [%r5];
	add.s32 	%r46, %r23, %r25;
	ld.shared.f32 	%f316, [%r46];
	fma.rn.f32 	%f317, %f315, %f316, %f367;
	ld.shared.f32 	%f318, [%r5+4];
	ld.shared.f32 	%f319, [%r46+64];
	fma.rn.f32 	%f320, %f318, %f319, %f317;
	ld.shared.f32 	%f321, [%r5+8];
	ld.shared.f32 	%f322, [%r46+128];
	fma.rn.f32 	%f323, %f321, %f322, %f320;
	ld.shared.f32 	%f324, [%r5+12];
	ld.shared.f32 	%f325, [%r46+192];
	fma.rn.f32 	%f326, %f324, %f325, %f323;
	ld.shared.f32 	%f327, [%r5+16];
	ld.shared.f32 	%f328, [%r46+256];
	fma.rn.f32 	%f329, %f327, %f328, %f326;
	ld.shared.f32 	%f330, [%r5+20];
	ld.shared.f32 	%f331, [%r46+320];
	fma.rn.f32 	%f332, %f330, %f331, %f329;
	ld.shared.f32 	%f333, [%r5+24];
	ld.shared.f32 	%f334, [%r46+384];
	fma.rn.f32 	%f335, %f333, %f334, %f332;
	ld.shared.f32 	%f336, [%r5+28];
	ld.shared.f32 	%f337, [%r46+448];
	fma.rn.f32 	%f338, %f336, %f337, %f335;
	ld.shared.f32 	%f339, [%r5+32];
	ld.shared.f32 	%f340, [%r46+512];
	fma.rn.f32 	%f341, %f339, %f340, %f338;
	ld.shared.f32 	%f342, [%r5+36];
	ld.shared.f32 	%f343, [%r46+576];
	fma.rn.f32 	%f344, %f342, %f343, %f341;
	ld.shared.f32 	%f345, [%r5+40];
	ld.shared.f32 	%f346, [%r46+640];
	fma.rn.f32 	%f347, %f345, %f346, %f344;
	ld.shared.f32 	%f348, [%r5+44];
	ld.shared.f32 	%f349, [%r46+704];
	fma.rn.f32 	%f350, %f348, %f349, %f347;
	ld.shared.f32 	%f351, [%r5+48];
	ld.shared.f32 	%f352, [%r46+768];
	fma.rn.f32 	%f353, %f351, %f352, %f350;
	ld.shared.f32 	%f354, [%r5+52];
	ld.shared.f32 	%f355, [%r46+832];
	fma.rn.f32 	%f356, %f354, %f355, %f353;
	ld.shared.f32 	%f357, [%r5+56];
	ld.shared.f32 	%f358, [%r46+896];
	fma.rn.f32 	%f359, %f357, %f358, %f356;
	ld.shared.f32 	%f360, [%r5+60];
	ld.shared.f32 	%f361, [%r46+960];
	fma.rn.f32 	%f367, %f360, %f361, %f359;
	bar.sync 	0;
$L__BB0_9:
	ld.param.u64 	%rd38, [_Z15k_matMult_naivePfS_S_iii_param_2];
	cvta.to.global.u64 	%rd35, %rd38;
	add.s32 	%r48, %r4, %r3;
	mad.lo.s32 	%r49, %r14, %r2, %r48;
	mul.wide.s32 	%rd36, %r49, 4;
	add.s64 	%rd37, %rd35, %rd36;
	st.global.f32 	[%rd37], %f367;
	ret;

}
	// .globl	_Z16k_matMult_unrollPfS_S_iii
.visible .entry _Z16k_matMult_unrollPfS_S_iii(
	.param .u64 .ptr .align 1 _Z16k_matMult_unrollPfS_S_iii_param_0,
	.param .u64 .ptr .align 1 _Z16k_matMult_unrollPfS_S_iii_param_1,
	.param .u64 .ptr .align 1 _Z16k_matMult_unrollPfS_S_iii_param_2,
	.param .u32 _Z16k_matMult_unrollPfS_S_iii_param_3,
	.param .u32 _Z16k_matMult_unrollPfS_S_iii_param_4,
	.param .u32 _Z16k_matMult_unrollPfS_S_iii_param_5
)
{
	.reg .pred 	%p<3>;
	.reg .b32 	%r<33>;
	.reg .b32 	%f<94>;
	.reg .b64 	%rd<31>;
	// demoted variable
	.shared .align 4 .b8 _ZZ16k_matMult_unrollPfS_S_iiiE7A_block[1024];
	// demoted variable
	.shared .align 4 .b8 _ZZ16k_matMult_unrollPfS_S_iiiE7B_block[2048];
	ld.param.u64 	%rd11, [_Z16k_matMult_unrollPfS_S_iii_param_0];
	ld.param.u64 	%rd12, [_Z16k_matMult_unrollPfS_S_iii_param_1];
	ld.param.u64 	%rd10, [_Z16k_matMult_unrollPfS_S_iii_param_2];
	ld.param.u32 	%r13, [_Z16k_matMult_unrollPfS_S_iii_param_4];
	ld.param.u32 	%r14, [_Z16k_matMult_unrollPfS_S_iii_param_5];
	cvta.to.global.u64 	%rd1, %rd12;
	cvta.to.global.u64 	%rd2, %rd11;
	mov.u32 	%r15, %ctaid.y;
	mov.u32 	%r16, %ntid.y;
	mov.u32 	%r1, %tid.y;
	mad.lo.s32 	%r2, %r15, %r16, %r1;
	mov.u32 	%r3, %tid.x;
	mov.u32 	%r17, %ctaid.x;
	mov.u32 	%r4, %ntid.x;
	mul.lo.s32 	%r18, %r17, %r4;
	shl.b32 	%r5, %r18, 1;
	setp.lt.s32 	%p1, %r13, 1;
	mov.f32 	%f92, 0f00000000;
	mov.f32 	%f93, %f92;
	@%p1 bra 	$L__BB1_3;
	cvt.u64.u32 	%rd13, %r3;
	shl.b32 	%r20, %r1, 6;
	mov.u32 	%r21, _ZZ16k_matMult_unrollPfS_S_iiiE7A_block;
	add.s32 	%r6, %r21, %r20;
	shl.b32 	%r22, %r3, 2;
	add.s32 	%r7, %r6, %r22;
	shl.b32 	%r23, %r1, 7;
	mov.u32 	%r24, _ZZ16k_matMult_unrollPfS_S_iiiE7B_block;
	add.s32 	%r10, %r24, %r22;
	add.s32 	%r8, %r10, %r23;
	shl.b32 	%r25, %r4, 2;
	add.s32 	%r9, %r8, %r25;
	shl.b32 	%r26, %r14, 4;
	mul.wide.s32 	%rd3, %r26, 4;
	mul.lo.s32 	%r27, %r14, %r1;
	cvt.u64.u32 	%rd14, %r27;
	cvt.u64.u32 	%rd15, %r5;
	add.s64 	%rd16, %rd15, %rd13;
	add.s64 	%rd17, %rd16, %rd14;
	shl.b64 	%rd18, %rd17, 2;
	add.s64 	%rd29, %rd1, %rd18;
	mul.lo.s32 	%r28, %r13, %r2;
	cvt.u64.u32 	%rd19, %r28;
	add.s64 	%rd20, %rd19, %rd13;
	shl.b64 	%rd21, %rd20, 2;
	add.s64 	%rd30, %rd2, %rd21;
	mov.b32 	%r32, 0;
	mov.f32 	%f93, 0f00000000;
	mul.wide.u32 	%rd22, %r4, 4;
	mov.f32 	%f92, %f93;
$L__BB1_2:
	ld.global.f32 	%f9, [%rd30];
	st.shared.f32 	[%r7], %f9;
	bar.sync 	0;
	ld.global.f32 	%f10, [%rd29];
	st.shared.f32 	[%r8], %f10;
	add.s64 	%rd23, %rd29, %rd22;
	ld.global.f32 	%f11, [%rd23];
	st.shared.f32 	[%r9], %f11;
	bar.sync 	0;
	ld.shared.f32 	%f12, [%r6];
	ld.shared.f32 	%f13, [%r6+4];
	ld.shared.f32 	%f14, [%r6+8];
	ld.shared.f32 	%f15, [%r6+12];
	ld.shared.f32 	%f16, [%r6+16];
	ld.shared.f32 	%f17, [%r6+20];
	ld.shared.f32 	%f18, [%r6+24];
	ld.shared.f32 	%f19, [%r6+28];
	ld.shared.f32 	%f20, [%r6+32];
	ld.shared.f32 	%f21, [%r6+36];
	ld.shared.f32 	%f22, [%r6+40];
	ld.shared.f32 	%f23, [%r6+44];
	ld.shared.f32 	%f24, [%r6+48];
	ld.shared.f32 	%f25, [%r6+52];
	ld.shared.f32 	%f26, [%r6+56];
	ld.shared.f32 	%f27, [%r6+60];
	ld.shared.f32 	%f28, [%r10];
	fma.rn.f32 	%f29, %f12, %f28, %f92;
	ld.shared.f32 	%f30, [%r10+128];
	fma.rn.f32 	%f31, %f13, %f30, %f29;
	ld.shared.f32 	%f32, [%r10+256];
	fma.rn.f32 	%f33, %f14, %f32, %f31;
	ld.shared.f32 	%f34, [%r10+384];
	fma.rn.f32 	%f35, %f15, %f34, %f33;
	ld.shared.f32 	%f36, [%r10+512];
	fma.rn.f32 	%f37, %f16, %f36, %f35;
	ld.shared.f32 	%f38, [%r10+640];
	fma.rn.f32 	%f39, %f17, %f38, %f37;
	ld.shared.f32 	%f40, [%r10+768];
	fma.rn.f32 	%f41, %f18, %f40, %f39;
	ld.shared.f32 	%f42, [%r10+896];
	fma.rn.f32 	%f43, %f19, %f42, %f41;
	ld.shared.f32 	%f44, [%r10+1024];
	fma.rn.f32 	%f45, %f20, %f44, %f43;
	ld.shared.f32 	%f46, [%r10+1152];
	fma.rn.f32 	%f47, %f21, %f46, %f45;
	ld.shared.f32 	%f48, [%r10+1280];
	fma.rn.f32 	%f49, %f22, %f48, %f47;
	ld.shared.f32 	%f50, [%r10+1408];
	fma.rn.f32 	%f51, %f23, %f50, %f49;
	ld.shared.f32 	%f52, [%r10+1536];
	fma.rn.f32 	%f53, %f24, %f52, %f51;
	ld.shared.f32 	%f54, [%r10+1664];
	fma.rn.f32 	%f55, %f25, %f54, %f53;
	ld.shared.f32 	%f56, [%r10+1792];
	fma.rn.f32 	%f57, %f26, %f56, %f55;
	ld.shared.f32 	%f58, [%r10+1920];
	fma.rn.f32 	%f92, %f27, %f58, %f57;
	ld.shared.f32 	%f59, [%r10+64];
	fma.rn.f32 	%f60, %f12, %f59, %f93;
	ld.shared.f32 	%f61, [%r10+192];
	fma.rn.f32 	%f62, %f13, %f61, %f60;
	ld.shared.f32 	%f63, [%r10+320];
	fma.rn.f32 	%f64, %f14, %f63, %f62;
	ld.shared.f32 	%f65, [%r10+448];
	fma.rn.f32 	%f66, %f15, %f65, %f64;
	ld.shared.f32 	%f67, [%r10+576];
	fma.rn.f32 	%f68, %f16, %f67, %f66;
	ld.shared.f32 	%f69, [%r10+704];
	fma.rn.f32 	%f70, %f17, %f69, %f68;
	ld.shared.f32 	%f71, [%r10+832];
	fma.rn.f32 	%f72, %f18, %f71, %f70;
	ld.shared.f32 	%f73, [%r10+960];
	fma.rn.f32 	%f74, %f19, %f73, %f72;
	ld.shared.f32 	%f75, [%r10+1088];
	fma.rn.f32 	%f76, %f20, %f75, %f74;
	ld.shared.f32 	%f77, [%r10+1216];
	fma.rn.f32 	%f78, %f21, %f77, %f76;
	ld.shared.f32 	%f79, [%r10+1344];
	fma.rn.f32 	%f80, %f22, %f79, %f78;
	ld.shared.f32 	%f81, [%r10+1472];
	fma.rn.f32 	%f82, %f23, %f81, %f80;
	ld.shared.f32 	%f83, [%r10+1600];
	fma.rn.f32 	%f84, %f24, %f83, %f82;
	ld.shared.f32 	%f85, [%r10+1728];
	fma.rn.f32 	%f86, %f25, %f85, %f84;
	ld.shared.f32 	%f87, [%r10+1856];
	fma.rn.f32 	%f88, %f26, %f87, %f86;
	ld.shared.f32 	%f89, [%r10+1984];
	fma.rn.f32 	%f93, %f27, %f89, %f88;
	bar.sync 	0;
	add.s64 	%rd30, %rd30, 64;
	add.s32 	%r32, %r32, 16;
	add.s64 	%rd29, %rd29, %rd3;
	setp.lt.s32 	%p2, %r32, %r13;
	@%p2 bra 	$L__BB1_2;
$L__BB1_3:
	cvta.to.global.u64 	%rd24, %rd10;
	add.s32 	%r29, %r5, %r3;
	mad.lo.s32 	%r30, %r14, %r2, %r29;
	mul.wide.s32 	%rd25, %r30, 4;
	add.s64 	%rd26, %rd24, %rd25;
	st.global.f32 	[%rd26], %f92;
	add.s32 	%r31, %r30, %r4;
	mul.wide.u32 	%rd27, %r31, 4;
	add.s64 	%rd28, %rd24, %rd27;
	st.global.f32 	[%rd28], %f93;
	ret;

}
	// .globl	_Z17k_matMult_unroll2PfS_S_iii
.visible .entry _Z17k_matMult_unroll2PfS_S_iii(
	.param .u64 .ptr .align 1 _Z17k_matMult_unroll2PfS_S_iii_param_0,
	.param .u64 .ptr .align 1 _Z17k_matMult_unroll2PfS_S_iii_param_1,
	.param .u64 .ptr .align 1 _Z17k_matMult_unroll2PfS_S_iii_param_2,
	.param .u32 _Z17k_matMult_unroll2PfS_S_iii_param_3,
	.param .u32 _Z17k_matMult_unroll2PfS_S_iii_param_4,
	.param .u32 _Z17k_matMult_unroll2PfS_S_iii_param_5
)
{
	.reg .pred 	%p<3>;
	.reg .b32 	%r<47>;
	.reg .b32 	%f<651>;
	.reg .b64 	%rd<55>;
	// demoted variable
	.shared .align 4 .b8 _ZZ17k_matMult_unroll2PfS_S_iiiE7A_block[4096];
	// demoted variable
	.shared .align 4 .b8 _ZZ17k_matMult_unroll2PfS_S_iiiE7B_block[4096];
	ld.param.u64 	%rd8, [_Z17k_matMult_unroll2PfS_S_iii_param_0];
	ld.param.u64 	%rd9, [_Z17k_matMult_unroll2PfS_S_iii_param_1];
	ld.param.u64 	%rd10, [_Z17k_matMult_unroll2PfS_S_iii_param_2];
	ld.param.u32 	%r3, [_Z17k_matMult_unroll2PfS_S_iii_param_4];
	ld.param.u32 	%r4, [_Z17k_matMult_unroll2PfS_S_iii_param_5];
	cvta.to.global.u64 	%rd11, %rd9;
	cvta.to.global.u64 	%rd12, %rd8;
	cvta.to.global.u64 	%rd13, %rd10;
	mov.u32 	%r5, %ctaid.x;
	mov.u32 	%r6, %ntid.x;
	mul.lo.s32 	%r7, %r6, %r5;
	shl.b32 	%r8, %r7, 2;
	mov.u32 	%r9, %tid.x;
	add.s32 	%r10, %r8, %r9;
	mov.u32 	%r11, %ctaid.y;
	mov.u32 	%r12, %ntid.y;
	mul.lo.s32 	%r13, %r11, %r12;
	shl.b32 	%r14, %r13, 2;
	mov.u32 	%r15, %tid.y;
	add.s32 	%r16, %r14, %r15;
	mad.lo.s32 	%r17, %r4, %r16, %r10;
	mul.wide.s32 	%rd14, %r17, 4;
	add.s64 	%rd1, %rd13, %rd14;
	mul.lo.s32 	%r18, %r3, %r16;
	cvt.s64.s32 	%rd15, %r18;
	cvt.u64.u32 	%rd16, %r9;
	add.s64 	%rd17, %rd15, %rd16;
	shl.b64 	%rd18, %rd17, 2;
	add.s64 	%rd54, %rd12, %rd18;
	cvt.s64.s32 	%rd19, %r10;
	mul.lo.s32 	%r19, %r4, %r15;
	cvt.u64.u32 	%rd20, %r19;
	add.s64 	%rd21, %rd20, %rd19;
	shl.b64 	%rd22, %rd21, 2;
	add.s64 	%rd53, %rd11, %rd22;
	setp.lt.s32 	%p1, %r3, 1;
	mov.f32 	%f635, 0f00000000;
	mov.f32 	%f636, %f635;
	mov.f32 	%f637, %f635;
	mov.f32 	%f638, %f635;
	mov.f32 	%f639, %f635;
	mov.f32 	%f640, %f635;
	mov.f32 	%f641, %f635;
	mov.f32 	%f642, %f635;
	mov.f32 	%f643, %f635;
	mov.f32 	%f644, %f635;
	mov.f32 	%f645, %f635;
	mov.f32 	%f646, %f635;
	mov.f32 	%f647, %f635;
	mov.f32 	%f648, %f635;
	mov.f32 	%f649, %f635;
	mov.f32 	%f650, %f635;
	@%p1 bra 	$L__BB2_3;
	mov.b32 	%r46, 0;
	mov.f32 	%f650, 0f00000000;
	mov.f32 	%f649, %f650;
	mov.f32 	%f648, %f650;
	mov.f32 	%f647, %f650;
	mov.f32 	%f646, %f650;
	mov.f32 	%f645, %f650;
	mov.f32 	%f644, %f650;
	mov.f32 	%f643, %f650;
	mov.f32 	%f642, %f650;
	mov.f32 	%f641, %f650;
	mov.f32 	%f640, %f650;
	mov.f32 	%f639, %f650;
	mov.f32 	%f638, %f650;
	mov.f32 	%f637, %f650;
	mov.f32 	%f636, %f650;
	mov.f32 	%f635, %f650;
$L__BB2_2:
	ld.param.u32 	%r44, [_Z17k_matMult_unroll2PfS_S_iii_param_5];
	ld.param.u32 	%r43, [_Z17k_matMult_unroll2PfS_S_iii_param_4];
	ld.global.f32 	%f51, [%rd54];
	mov.u32 	%r21, %tid.x;
	mov.u32 	%r22, %tid.y;
	shl.b32 	%r23, %r22, 6;
	mov.u32 	%r24, _ZZ17k_matMult_unroll2PfS_S_iiiE7A_block;
	add.s32 	%r25, %r24, %r23;
	shl.b32 	%r26, %r21, 2;
	add.s32 	%r27, %r25, %r26;
	st.shared.f32 	[%r27], %f51;
	shl.b32 	%r28, %r43, 4;
	mul.wide.u32 	%rd23, %r28, 4;
	add.s64 	%rd24, %rd54, %rd23;
	ld.global.f32 	%f52, [%rd24];
	st.shared.f32 	[%r27+1024], %f52;
	bar.sync 	0;
	ld.global.f32 	%f53, [%rd53];
	shl.b32 	%r29, %r22, 8;
	mov.u32 	%r30, _ZZ17k_matMult_unroll2PfS_S_iiiE7B_block;
	add.s32 	%r31, %r30, %r26;
	add.s32 	%r32, %r31, %r29;
	st.shared.f32 	[%r32], %f53;
	mov.u32 	%r33, %ntid.x;
	mul.wide.u32 	%rd25, %r33, 4;
	add.s64 	%rd26, %rd53, %rd25;
	ld.global.f32 	%f54, [%rd26];
	shl.b32 	%r34, %r33, 2;
	add.s32 	%r35, %r32, %r34;
	st.shared.f32 	[%r35], %f54;
	mul.wide.u32 	%rd27, %r33, 8;
	add.s64 	%rd28, %rd53, %rd27;
	ld.global.f32 	%f55, [%rd28];
	add.s32 	%r36, %r35, %r34;
	st.shared.f32 	[%r36], %f55;
	mul.wide.u32 	%rd29, %r33, 12;
	add.s64 	%rd30, %rd53, %rd29;
	ld.global.f32 	%f56, [%rd30];
	add.s32 	%r37, %r36, %r34;
	st.shared.f32 	[%r37], %f56;
	shl.b32 	%r38, %r43, 5;
	mul.wide.u32 	%rd31, %r38, 4;
	add.s64 	%rd32, %rd54, %rd31;
	ld.global.f32 	%f57, [%rd32];
	st.shared.f32 	[%r27+2048], %f57;
	mul.lo.s32 	%r39, %r43, 48;
	mul.wide.u32 	%rd33, %r39, 4;
	add.s64 	%rd34, %rd54, %rd33;
	ld.global.f32 	%f58, [%rd34];
	st.shared.f32 	[%r27+3072], %f58;
	bar.sync 	0;
	ld.shared.f32 	%f59, [%r25];
	ld.shared.f32 	%f60, [%r25+4];
	ld.shared.f32 	%f61, [%r25+8];
	ld.shared.f32 	%f62, [%r25+12];
	ld.shared.f32 	%f63, [%r25+16];
	ld.shared.f32 	%f64, [%r25+20];
	ld.shared.f32 	%f65, [%r25+24];
	ld.shared.f32 	%f66, [%r25+28];
	ld.shared.f32 	%f67, [%r25+32];
	ld.shared.f32 	%f68, [%r25+36];
	ld.shared.f32 	%f69, [%r25+40];
	ld.shared.f32 	%f70, [%r25+44];
	ld.shared.f32 	%f71, [%r25+48];
	ld.shared.f32 	%f72, [%r25+52];
	ld.shared.f32 	%f73, [%r25+56];
	ld.shared.f32 	%f74, [%r25+60];
	ld.shared.f32 	%f75, [%r31];
	fma.rn.f32 	%f76, %f59, %f75, %f643;
	ld.shared.f32 	%f77, [%r31+256];
	fma.rn.f32 	%f78, %f60, %f77, %f76;
	ld.shared.f32 	%f79, [%r31+512];
	fma.rn.f32 	%f80, %f61, %f79, %f78;
	ld.shared.f32 	%f81, [%r31+768];
	fma.rn.f32 	%f82, %f62, %f81, %f80;
	ld.shared.f32 	%f83, [%r31+1024];
	fma.rn.f32 	%f84, %f63, %f83, %f82;
	ld.shared.f32 	%f85, [%r31+1280];
	fma.rn.f32 	%f86, %f64, %f85, %f84;
	ld.shared.f32 	%f87, [%r31+1536];
	fma.rn.f32 	%f88, %f65, %f87, %f86;
	ld.shared.f32 	%f89, [%r31+1792];
	fma.rn.f32 	%f90, %f66, %f89, %f88;
	ld.shared.f32 	%f91, [%r31+2048];
	fma.rn.f32 	%f92, %f67, %f91, %f90;
	ld.shared.f32 	%f93, [%r31+2304];
	fma.rn.f32 	%f94, %f68, %f93, %f92;
	ld.shared.f32 	%f95, [%r31+2560];
	fma.rn.f32 	%f96, %f69, %f95, %f94;
	ld.shared.f32 	%f97, [%r31+2816];
	fma.rn.f32 	%f98, %f70, %f97, %f96;
	ld.shared.f32 	%f99, [%r31+3072];
	fma.rn.f32 	%f100, %f71, %f99, %f98;
	ld.shared.f32 	%f101, [%r31+3328];
	fma.rn.f32 	%f102, %f72, %f101, %f100;
	ld.shared.f32 	%f103, [%r31+3584];
	fma.rn.f32 	%f104, %f73, %f103, %f102;
	ld.shared.f32 	%f105, [%r31+3840];
	fma.rn.f32 	%f643, %f74, %f105, %f104;
	ld.shared.f32 	%f106, [%r31+64];
	fma.rn.f32 	%f107, %f59, %f106, %f642;
	ld.shared.f32 	%f108, [%r31+320];
	fma.rn.f32 	%f109, %f60, %f108, %f107;
	ld.shared.f32 	%f110, [%r31+576];
	fma.rn.f32 	%f111, %f61, %f110, %f109;
	ld.shared.f32 	%f112, [%r31+832];
	fma.rn.f32 	%f113, %f62, %f112, %f111;
	ld.shared.f32 	%f114, [%r31+1088];
	fma.rn.f32 	%f115, %f63, %f114, %f113;
	ld.shared.f32 	%f116, [%r31+1344];
	fma.rn.f32 	%f117, %f64, %f116, %f115;
	ld.shared.f32 	%f118, [%r31+1600];
	fma.rn.f32 	%f119, %f65, %f118, %f117;
	ld.shared.f32 	%f120, [%r31+1856];
	fma.rn.f32 	%f121, %f66, %f120, %f119;
	ld.shared.f32 	%f122, [%r31+2112];
	fma.rn.f32 	%f123, %f67, %f122, %f121;
	ld.shared.f32 	%f124, [%r31+2368];
	fma.rn.f32 	%f125, %f68, %f124, %f123;
	ld.shared.f32 	%f126, [%r31+2624];
	fma.rn.f32 	%f127, %f69, %f126, %f125;
	ld.shared.f32 	%f128, [%r31+2880];
	fma.rn.f32 	%f129, %f70, %f128, %f127;
	ld.shared.f32 	%f130, [%r31+3136];
	fma.rn.f32 	%f131, %f71, %f130, %f129;
	ld.shared.f32 	%f132, [%r31+3392];
	fma.rn.f32 	%f133, %f72, %f132, %f131;
	ld.shared.f32 	%f134, [%r31+3648];
	fma.rn.f32 	%f135, %f73, %f134, %f133;
	ld.shared.f32 	%f136, [%r31+3904];
	fma.rn.f32 	%f642, %f74, %f136, %f135;
	ld.shared.f32 	%f137, [%r31+128];
	fma.rn.f32 	%f138, %f59, %f137, %f641;
	ld.shared.f32 	%f139, [%r31+384];
	fma.rn.f32 	%f140, %f60, %f139, %f138;
	ld.shared.f32 	%f141, [%r31+640];
	fma.rn.f32 	%f142, %f61, %f141, %f140;
	ld.shared.f32 	%f143, [%r31+896];
	fma.rn.f32 	%f144, %f62, %f143, %f142;
	ld.shared.f32 	%f145, [%r31+1152];
	fma.rn.f32 	%f146, %f63, %f145, %f144;
	ld.shared.f32 	%f147, [%r31+1408];
	fma.rn.f32 	%f148, %f64, %f147, %f146;
	ld.shared.f32 	%f149, [%r31+1664];
	fma.rn.f32 	%f150, %f65, %f149, %f148;
	ld.shared.f32 	%f151, [%r31+1920];
	fma.rn.f32 	%f152, %f66, %f151, %f150;
	ld.shared.f32 	%f153, [%r31+2176];
	fma.rn.f32 	%f154, %f67, %f153, %f152;
	ld.shared.f32 	%f155, [%r31+2432];
	fma.rn.f32 	%f156, %f68, %f155, %f154;
	ld.shared.f32 	%f157, [%r31+2688];
	fma.rn.f32 	%f158, %f69, %f157, %f156;
	ld.shared.f32 	%f159, [%r31+2944];
	fma.rn.f32 	%f160, %f70, %f159, %f158;
	ld.shared.f32 	%f161, [%r31+3200];
	fma.rn.f32 	%f162, %f71, %f161, %f160;
	ld.shared.f32 	%f163, [%r31+3456];
	fma.rn.f32 	%f164, %f72, %f163, %f162;
	ld.shared.f32 	%f165, [%r31+3712];
	fma.rn.f32 	%f166, %f73, %f165, %f164;
	ld.shared.f32 	%f167, [%r31+3968];
	fma.rn.f32 	%f641, %f74, %f167, %f166;
	ld.shared.f32 	%f168, [%r31+192];
	fma.rn.f32 	%f169, %f59, %f168, %f640;
	ld.shared.f32 	%f170, [%r31+448];
	fma.rn.f32 	%f171, %f60, %f170, %f169;
	ld.shared.f32 	%f172, [%r31+704];
	fma.rn.f32 	%f173, %f61, %f172, %f171;
	ld.shared.f32 	%f174, [%r31+960];
	fma.rn.f32 	%f175, %f62, %f174, %f173;
	ld.shared.f32 	%f176, [%r31+1216];
	fma.rn.f32 	%f177, %f63, %f176, %f175;
	ld.shared.f32 	%f178, [%r31+1472];
	fma.rn.f32 	%f179, %f64, %f178, %f177;
	ld.shared.f32 	%f180, [%r31+1728];
	fma.rn.f32 	%f181, %f65, %f180, %f179;
	ld.shared.f32 	%f182, [%r31+1984];
	fma.rn.f32 	%f183, %f66, %f182, %f181;
	ld.shared.f32 	%f184, [%r31+2240];
	fma.rn.f32 	%f185, %f67, %f184, %f183;
	ld.shared.f32 	%f186, [%r31+2496];
	fma.rn.f32 	%f187, %f68, %f186, %f185;
	ld.shared.f32 	%f188, [%r31+2752];
	fma.rn.f32 	%f189, %f69, %f188, %f187;
	ld.shared.f32 	%f190, [%r31+3008];
	fma.rn.f32 	%f191, %f70, %f190, %f189;
	ld.shared.f32 	%f192, [%r31+3264];
	fma.rn.f32 	%f193, %f71, %f192, %f191;
	ld.shared.f32 	%f194, [%r31+3520];
	fma.rn.f32 	%f195, %f72, %f194, %f193;
	ld.shared.f32 	%f196, [%r31+3776];
	fma.rn.f32 	%f197, %f73, %f196, %f195;
	ld.shared.f32 	%f198, [%r31+4032];
	fma.rn.f32 	%f640, %f74, %f198, %f197;
	bar.sync 	0;
	ld.shared.f32 	%f199, [%r25+1024];
	ld.shared.f32 	%f200, [%r25+1028];
	ld.shared.f32 	%f201, [%r25+1032];
	ld.shared.f32 	%f202, [%r25+1036];
	ld.shared.f32 	%f203, [%r25+1040];
	ld.shared.f32 	%f204, [%r25+1044];
	ld.shared.f32 	%f205, [%r25+1048];
	ld.shared.f32 	%f206, [%r25+1052];
	ld.shared.f32 	%f207, [%r25+1056];
	ld.shared.f32 	%f208, [%r25+1060];
	ld.shared.f32 	%f209, [%r25+1064];
	ld.shared.f32 	%f210, [%r25+1068];
	ld.shared.f32 	%f211, [%r25+1072];
	ld.shared.f32 	%f212, [%r25+1076];
	ld.shared.f32 	%f213, [%r25+1080];
	ld.shared.f32 	%f214, [%r25+1084];
	ld.shared.f32 	%f215, [%r31];
	fma.rn.f32 	%f216, %f199, %f215, %f639;
	ld.shared.f32 	%f217, [%r31+256];
	fma.rn.f32 	%f218, %f200, %f217, %f216;
	ld.shared.f32 	%f219, [%r31+512];
	fma.rn.f32 	%f220, %f201, %f219, %f218;
	ld.shared.f32 	%f221, [%r31+768];
	fma.rn.f32 	%f222, %f202, %f221, %f220;
	ld.shared.f32 	%f223, [%r31+1024];
	fma.rn.f32 	%f224, %f203, %f223, %f222;
	ld.shared.f32 	%f225, [%r31+1280];
	fma.rn.f32 	%f226, %f204, %f225, %f224;
	ld.shared.f32 	%f227, [%r31+1536];
	fma.rn.f32 	%f228, %f205, %f227, %f226;
	ld.shared.f32 	%f229, [%r31+1792];
	fma.rn.f32 	%f230, %f206, %f229, %f228;
	ld.shared.f32 	%f231, [%r31+2048];
	fma.rn.f32 	%f232, %f207, %f231, %f230;
	ld.shared.f32 	%f233, [%r31+2304];
	fma.rn.f32 	%f234, %f208, %f233, %f232;
	ld.shared.f32 	%f235, [%r31+2560];
	fma.rn.f32 	%f236, %f209, %f235, %f234;
	ld.shared.f32 	%f237, [%r31+2816];
	fma.rn.f32 	%f238, %f210, %f237, %f236;
	ld.shared.f32 	%f239, [%r31+3072];
	fma.rn.f32 	%f240, %f211, %f239, %f238;
	ld.shared.f32 	%f241, [%r31+3328];
	fma.rn.f32 	%f242, %f212, %f241, %f240;
	ld.shared.f32 	%f243, [%r31+3584];
	fma.rn.f32 	%f244, %f213, %f243, %f242;
	ld.shared.f32 	%f245, [%r31+3840];
	fma.rn.f32 	%f639, %f214, %f245, %f244;
	ld.shared.f32 	%f246, [%r31+64];
	fma.rn.f32 	%f247, %f199, %f246, %f638;
	ld.shared.f32 	%f248, [%r31+320];
	fma.rn.f32 	%f249, %f200, %f248, %f247;
	ld.shared.f32 	%f250, [%r31+576];
	fma.rn.f32 	%f251, %f201, %f250, %f249;
	ld.shared.f32 	%f252, [%r31+832];
	fma.rn.f32 	%f253, %f202, %f252, %f251;
	ld.shared.f32 	%f254, [%r31+1088];
	fma.rn.f32 	%f255, %f203, %f254, %f253;
	ld.shared.f32 	%f256, [%r31+1344];
	fma.rn.f32 	%f257, %f204, %f256, %f255;
	ld.shared.f32 	%f258, [%r31+1600];
	fma.rn.f32 	%f259, %f205, %f258, %f257;
	ld.shared.f32 	%f260, [%r31+1856];
	fma.rn.f32 	%f261, %f206, %f260, %f259;
	ld.shared.f32 	%f262, [%r31+2112];
	fma.rn.f32 	%f263, %f207, %f262, %f261;
	ld.shared.f32 	%f264, [%r31+2368];
	fma.rn.f32 	%f265, %f208, %f264, %f263;
	ld.shared.f32 	%f266, [%r31+2624];
	fma.rn.f32 	%f267, %f209, %f266, %f265;
	ld.shared.f32 	%f268, [%r31+2880];
	fma.rn.f32 	%f269, %f210, %f268, %f267;
	ld.shared.f32 	%f270, [%r31+3136];
	fma.rn.f32 	%f271, %f211, %f270, %f269;
	ld.shared.f32 	%f272, [%r31+3392];
	fma.rn.f32 	%f273, %f212, %f272, %f271;
	ld.shared.f32 	%f274, [%r31+3648];
	fma.rn.f32 	%f275, %f213, %f274, %f273;
	ld.shared.f32 	%f276, [%r31+3904];
	fma.rn.f32 	%f638, %f214, %f276, %f275;
	ld.shared.f32 	%f277, [%r31+128];
	fma.rn.f32 	%f278, %f199, %f277, %f637;
	ld.shared.f32 	%f279, [%r31+384];
	fma.rn.f32 	%f280, %f200, %f279, %f278;
	ld.shared.f32 	%f281, [%r31+640];
	fma.rn.f32 	%f282, %f201, %f281, %f280;
	ld.shared.f32 	%f283, [%r31+896];
	fma.rn.f32 	%f284, %f202, %f283, %f282;
	ld.shared.f32 	%f285, [%r31+1152];
	fma.rn.f32 	%f286, %f203, %f285, %f284;
	ld.shared.f32 	%f287, [%r31+1408];
	fma.rn.f32 	%f288, %f204, %f287, %f286;
	ld.shared.f32 	%f289, [%r31+1664];
	fma.rn.f32 	%f290, %f205, %f289, %f288;
	ld.shared.f32 	%f291, [%r31+1920];
	fma.rn.f32 	%f292, %f206, %f291, %f290;
	ld.shared.f32 	%f293, [%r31+2176];
	fma.rn.f32 	%f294, %f207, %f293, %f292;
	ld.shared.f32 	%f295, [%r31+2432];
	fma.rn.f32 	%f296, %f208, %f295, %f294;
	ld.shared.f32 	%f297, [%r31+2688];
	fma.rn.f32 	%f298, %f209, %f297, %f296;
	ld.shared.f32 	%f299, [%r31+2944];
	fma.rn.f32 	%f300, %f210, %f299, %f298;
	ld.shared.f32 	%f301, [%r31+3200];
	fma.rn.f32 	%f302, %f211, %f301, %f300;
	ld.shared.f32 	%f303, [%r31+3456];
	fma.rn.f32 	%f304, %f212, %f303, %f302;
	ld.shared.f32 	%f305, [%r31+3712];
	fma.rn.f32 	%f306, %f213, %f305, %f304;
	ld.shared.f32 	%f307, [%r31+3968];
	fma.rn.f32 	%f637, %f214, %f307, %f306;
	ld.shared.f32 	%f308, [%r31+192];
	fma.rn.f32 	%f309, %f199, %f308, %f636;
	ld.shared.f32 	%f310, [%r31+448];
	fma.rn.f32 	%f311, %f200, %f310, %f309;
	ld.shared.f32 	%f312, [%r31+704];
	fma.rn.f32 	%f313, %f201, %f312, %f311;
	ld.shared.f32 	%f314, [%r31+960];
	fma.rn.f32 	%f315, %f202, %f314, %f313;
	ld.shared.f32 	%f316, [%r31+1216];
	fma.rn.f32 	%f317, %f203, %f316, %f315;
	ld.shared.f32 	%f318, [%r31+1472];
	fma.rn.f32 	%f319, %f204, %f318, %f317;
	ld.shared.f32 	%f320, [%r31+1728];
	fma.rn.f32 	%f321, %f205, %f320, %f319;
	ld.shared.f32 	%f322, [%r31+1984];
	fma.rn.f32 	%f323, %f206, %f322, %f321;
	ld.shared.f32 	%f324, [%r31+2240];
	fma.rn.f32 	%f325, %f207, %f324, %f323;
	ld.shared.f32 	%f326, [%r31+2496];
	fma.rn.f32 	%f327, %f208, %f326, %f325;
	ld.shared.f32 	%f328, [%r31+2752];
	fma.rn.f32 	%f329, %f209, %f328, %f327;
	ld.shared.f32 	%f330, [%r31+3008];
	fma.rn.f32 	%f331, %f210, %f330, %f329;
	ld.shared.f32 	%f332, [%r31+3264];
	fma.rn.f32 	%f333, %f211, %f332, %f331;
	ld.shared.f32 	%f334, [%r31+3520];
	fma.rn.f32 	%f335, %f212, %f334, %f333;
	ld.shared.f32 	%f336, [%r31+3776];
	fma.rn.f32 	%f337, %f213, %f336, %f335;
	ld.shared.f32 	%f338, [%r31+4032];
	fma.rn.f32 	%f636, %f214, %f338, %f337;
	bar.sync 	0;
	ld.shared.f32 	%f339, [%r25+2048];
	ld.shared.f32 	%f340, [%r25+2052];
	ld.shared.f32 	%f341, [%r25+2056];
	ld.shared.f32 	%f342, [%r25+2060];
	ld.shared.f32 	%f343, [%r25+2064];
	ld.shared.f32 	%f344, [%r25+2068];
	ld.shared.f32 	%f345, [%r25+2072];
	ld.shared.f32 	%f346, [%r25+2076];
	ld.shared.f32 	%f347, [%r25+2080];
	ld.shared.f32 	%f348, [%r25+2084];
	ld.shared.f32 	%f349, [%r25+2088];
	ld.shared.f32 	%f350, [%r25+2092];
	ld.shared.f32 	%f351, [%r25+2096];
	ld.shared.f32 	%f352, [%r25+2100];
	ld.shared.f32 	%f353, [%r25+2104];
	ld.shared.f32 	%f354, [%r25+2108];
	ld.shared.f32 	%f355, [%r31];
	fma.rn.f32 	%f356, %f339, %f355, %f635;
	ld.shared.f32 	%f357, [%r31+256];
	fma.rn.f32 	%f358, %f340, %f357, %f356;
	ld.shared.f32 	%f359, [%r31+512];
	fma.rn.f32 	%f360, %f341, %f359, %f358;
	ld.shared.f32 	%f361, [%r31+768];
	fma.rn.f32 	%f362, %f342, %f361, %f360;
	ld.shared.f32 	%f363, [%r31+1024];
	fma.rn.f32 	%f364, %f343, %f363, %f362;
	ld.shared.f32 	%f365, [%r31+1280];
	fma.rn.f32 	%f366, %f344, %f365, %f364;
	ld.shared.f32 	%f367, [%r31+1536];
	fma.rn.f32 	%f368, %f345, %f367, %f366;
	ld.shared.f32 	%f369, [%r31+1792];
	fma.rn.f32 	%f370, %f346, %f369, %f368;
	ld.shared.f32 	%f371, [%r31+2048];
	fma.rn.f32 	%f372, %f347, %f371, %f370;
	ld.shared.f32 	%f373, [%r31+2304];
	fma.rn.f32 	%f374, %f348, %f373, %f372;
	ld.shared.f32 	%f375, [%r31+2560];
	fma.rn.f32 	%f376, %f349, %f375, %f374;
	ld.shared.f32 	%f377, [%r31+2816];
	fma.rn.f32 	%f378, %f350, %f377, %f376;
	ld.shared.f32 	%f379, [%r31+3072];
	fma.rn.f32 	%f380, %f351, %f379, %f378;
	ld.shared.f32 	%f381, [%r31+3328];
	fma.rn.f32 	%f382, %f352, %f381, %f380;
	ld.shared.f32 	%f383, [%r31+3584];
	fma.rn.f32 	%f384, %f353, %f383, %f382;
	ld.shared.f32 	%f385, [%r31+3840];
	fma.rn.f32 	%f635, %f354, %f385, %f384;
	ld.shared.f32 	%f386, [%r31+64];
	fma.rn.f32 	%f387, %f339, %f386, %f644;
	ld.shared.f32 	%f388, [%r31+320];
	fma.rn.f32 	%f389, %f340, %f388, %f387;
	ld.shared.f32 	%f390, [%r31+576];
	fma.rn.f32 	%f391, %f341, %f390, %f389;
	ld.shared.f32 	%f392, [%r31+832];
	fma.rn.f32 	%f393, %f342, %f392, %f391;
	ld.shared.f32 	%f394, [%r31+1088];
	fma.rn.f32 	%f395, %f343, %f394, %f393;
	ld.shared.f32 	%f396, [%r31+1344];
	fma.rn.f32 	%f397, %f344, %f396, %f395;
	ld.shared.f32 	%f398, [%r31+1600];
	fma.rn.f32 	%f399, %f345, %f398, %f397;
	ld.shared.f32 	%f400, [%r31+1856];
	fma.rn.f32 	%f401, %f346, %f400, %f399;
	ld.shared.f32 	%f402, [%r31+2112];
	fma.rn.f32 	%f403, %f347, %f402, %f401;
	ld.shared.f32 	%f404, [%r31+2368];
	fma.rn.f32 	%f405, %f348, %f404, %f403;
	ld.shared.f32 	%f406, [%r31+2624];
	fma.rn.f32 	%f407, %f349, %f406, %f405;
	ld.shared.f32 	%f408, [%r31+2880];
	fma.rn.f32 	%f409, %f350, %f408, %f407;
	ld.shared.f32 	%f410, [%r31+3136];
	fma.rn.f32 	%f411, %f351, %f410, %f409;
	ld.shared.f32 	%f412, [%r31+3392];
	fma.rn.f32 	%f413, %f352, %f412, %f411;
	ld.shared.f32 	%f414, [%r31+3648];
	fma.rn.f32 	%f415, %f353, %f414, %f413;
	ld.shared.f32 	%f416, [%r31+3904];
	fma.rn.f32 	%f644, %f354, %f416, %f415;
	ld.shared.f32 	%f417, [%r31+128];
	fma.rn.f32 	%f418, %f339, %f417, %f645;
	ld.shared.f32 	%f419, [%r31+384];
	fma.rn.f32 	%f420, %f340, %f419, %f418;
	ld.shared.f32 	%f421, [%r31+640];
	fma.rn.f32 	%f422, %f341, %f421, %f420;
	ld.shared.f32 	%f423, [%r31+896];
	fma.rn.f32 	%f424, %f342, %f423, %f422;
	ld.shared.f32 	%f425, [%r31+1152];
	fma.rn.f32 	%f426, %f343, %f425, %f424;
	ld.shared.f32 	%f427, [%r31+1408];
	fma.rn.f32 	%f428, %f344, %f427, %f426;
	ld.shared.f32 	%f429, [%r31+1664];
	fma.rn.f32 	%f430, %f345, %f429, %f428;
	ld.shared.f32 	%f431, [%r31+1920];
	fma.rn.f32 	%f432, %f346, %f431, %f430;
	ld.shared.f32 	%f433, [%r31+2176];
	fma.rn.f32 	%f434, %f347, %f433, %f432;
	ld.shared.f32 	%f435, [%r31+2432];
	fma.rn.f32 	%f436, %f348, %f435, %f434;
	ld.shared.f32 	%f437, [%r31+2688];
	fma.rn.f32 	%f438, %f349, %f437, %f436;
	ld.shared.f32 	%f439, [%r31+2944];
	fma.rn.f32 	%f440, %f350, %f439, %f438;
	ld.shared.f32 	%f441, [%r31+3200];
	fma.rn.f32 	%f442, %f351, %f441, %f440;
	ld.shared.f32 	%f443, [%r31+3456];
	fma.rn.f32 	%f444, %f352, %f443, %f442;
	ld.shared.f32 	%f445, [%r31+3712];
	fma.rn.f32 	%f446, %f353, %f445, %f444;
	ld.shared.f32 	%f447, [%r31+3968];
	fma.rn.f32 	%f645, %f354, %f447, %f446;
	ld.shared.f32 	%f448, [%r31+192];
	fma.rn.f32 	%f449, %f339, %f448, %f646;
	ld.shared.f32 	%f450, [%r31+448];
	fma.rn.f32 	%f451, %f340, %f450, %f449;
	ld.shared.f32 	%f452, [%r31+704];
	fma.rn.f32 	%f453, %f341, %f452, %f451;
	ld.shared.f32 	%f454, [%r31+960];
	fma.rn.f32 	%f455, %f342, %f454, %f453;
	ld.shared.f32 	%f456, [%r31+1216];
	fma.rn.f32 	%f457, %f343, %f456, %f455;
	ld.shared.f32 	%f458, [%r31+1472];
	fma.rn.f32 	%f459, %f344, %f458, %f457;
	ld.shared.f32 	%f460, [%r31+1728];
	fma.rn.f32 	%f461, %f345, %f460, %f459;
	ld.shared.f32 	%f462, [%r31+1984];
	fma.rn.f32 	%f463, %f346, %f462, %f461;
	ld.shared.f32 	%f464, [%r31+2240];
	fma.rn.f32 	%f465, %f347, %f464, %f463;
	ld.shared.f32 	%f466, [%r31+2496];
	fma.rn.f32 	%f467, %f348, %f466, %f465;
	ld.shared.f32 	%f468, [%r31+2752];
	fma.rn.f32 	%f469, %f349, %f468, %f467;
	ld.shared.f32 	%f470, [%r31+3008];
	fma.rn.f32 	%f471, %f350, %f470, %f469;
	ld.shared.f32 	%f472, [%r31+3264];
	fma.rn.f32 	%f473, %f351, %f472, %f471;
	ld.shared.f32 	%f474, [%r31+3520];
	fma.rn.f32 	%f475, %f352, %f474, %f473;
	ld.shared.f32 	%f476, [%r31+3776];
	fma.rn.f32 	%f477, %f353, %f476, %f475;
	ld.shared.f32 	%f478, [%r31+4032];
	fma.rn.f32 	%f646, %f354, %f478, %f477;
	bar.sync 	0;
	ld.shared.f32 	%f479, [%r25+3072];
	ld.shared.f32 	%f480, [%r25+3076];
	ld.shared.f32 	%f481, [%r25+3080];
	ld.shared.f32 	%f482, [%r25+3084];
	ld.shared.f32 	%f483, [%r25+3088];
	ld.shared.f32 	%f484, [%r25+3092];
	ld.shared.f32 	%f485, [%r25+3096];
	ld.shared.f32 	%f486, [%r25+3100];
	ld.shared.f32 	%f487, [%r25+3104];
	ld.shared.f32 	%f488, [%r25+3108];
	ld.shared.f32 	%f489, [%r25+3112];
	ld.shared.f32 	%f490, [%r25+3116];
	ld.shared.f32 	%f491, [%r25+3120];
	ld.shared.f32 	%f492, [%r25+3124];
	ld.shared.f32 	%f493, [%r25+3128];
	ld.shared.f32 	%f494, [%r25+3132];
	ld.shared.f32 	%f495, [%r31];
	fma.rn.f32 	%f496, %f479, %f495, %f647;
	ld.shared.f32 	%f497, [%r31+256];
	fma.rn.f32 	%f498, %f480, %f497, %f496;
	ld.shared.f32 	%f499, [%r31+512];
	fma.rn.f32 	%f500, %f481, %f499, %f498;
	ld.shared.f32 	%f501, [%r31+768];
	fma.rn.f32 	%f502, %f482, %f501, %f500;
	ld.shared.f32 	%f503, [%r31+1024];
	fma.rn.f32 	%f504, %f483, %f503, %f502;
	ld.shared.f32 	%f505, [%r31+1280];
	fma.rn.f32 	%f506, %f484, %f505, %f504;
	ld.shared.f32 	%f507, [%r31+1536];
	fma.rn.f32 	%f508, %f485, %f507, %f506;
	ld.shared.f32 	%f509, [%r31+1792];
	fma.rn.f32 	%f510, %f486, %f509, %f508;
	ld.shared.f32 	%f511, [%r31+2048];
	fma.rn.f32 	%f512, %f487, %f511, %f510;
	ld.shared.f32 	%f513, [%r31+2304];
	fma.rn.f32 	%f514, %f488, %f513, %f512;
	ld.shared.f32 	%f515, [%r31+2560];
	fma.rn.f32 	%f516, %f489, %f515, %f514;
	ld.shared.f32 	%f517, [%r31+2816];
	fma.rn.f32 	%f518, %f490, %f517, %f516;
	ld.shared.f32 	%f519, [%r31+3072];
	fma.rn.f32 	%f520, %f491, %f519, %f518;
	ld.shared.f32 	%f521, [%r31+3328];
	fma.rn.f32 	%f522, %f492, %f521, %f520;
	ld.shared.f32 	%f523, [%r31+3584];
	fma.rn.f32 	%f524, %f493, %f523, %f522;
	ld.shared.f32 	%f525, [%r31+3840];
	fma.rn.f32 	%f647, %f494, %f525, %f524;
	ld.shared.f32 	%f526, [%r31+64];
	fma.rn.f32 	%f527, %f479, %f526, %f648;
	ld.shared.f32 	%f528, [%r31+320];
	fma.rn.f32 	%f529, %f480, %f528, %f527;
	ld.shared.f32 	%f530, [%r31+576];
	fma.rn.f32 	%f531, %f481, %f530, %f529;
	ld.shared.f32 	%f532, [%r31+832];
	fma.rn.f32 	%f533, %f482, %f532, %f531;
	ld.shared.f32 	%f534, [%r31+1088];
	fma.rn.f32 	%f535, %f483, %f534, %f533;
	ld.shared.f32 	%f536, [%r31+1344];
	fma.rn.f32 	%f537, %f484, %f536, %f535;
	ld.shared.f32 	%f538, [%r31+1600];
	fma.rn.f32 	%f539, %f485, %f538, %f537;
	ld.shared.f32 	%f540, [%r31+1856];
	fma.rn.f32 	%f541, %f486, %f540, %f539;
	ld.shared.f32 	%f542, [%r31+2112];
	fma.rn.f32 	%f543, %f487, %f542, %f541;
	ld.shared.f32 	%f544, [%r31+2368];
	fma.rn.f32 	%f545, %f488, %f544, %f543;
	ld.shared.f32 	%f546, [%r31+2624];
	fma.rn.f32 	%f547, %f489, %f546, %f545;
	ld.shared.f32 	%f548, [%r31+2880];
	fma.rn.f32 	%f549, %f490, %f548, %f547;
	ld.shared.f32 	%f550, [%r31+3136];
	fma.rn.f32 	%f551, %f491, %f550, %f549;
	ld.shared.f32 	%f552, [%r31+3392];
	fma.rn.f32 	%f553, %f492, %f552, %f551;
	ld.shared.f32 	%f554, [%r31+3648];
	fma.rn.f32 	%f555, %f493, %f554, %f553;
	ld.shared.f32 	%f556, [%r31+3904];
	fma.rn.f32 	%f648, %f494, %f556, %f555;
	ld.shared.f32 	%f557, [%r31+128];
	fma.rn.f32 	%f558, %f479, %f557, %f649;
	ld.shared.f32 	%f559, [%r31+384];
	fma.rn.f32 	%f560, %f480, %f559, %f558;
	ld.shared.f32 	%f561, [%r31+640];
	fma.rn.f32 	%f562, %f481, %f561, %f560;
	ld.shared.f32 	%f563, [%r31+896];
	fma.rn.f32 	%f564, %f482, %f563, %f562;
	ld.shared.f32 	%f565, [%r31+1152];
	fma.rn.f32 	%f566, %f483, %f565, %f564;
	ld.shared.f32 	%f567, [%r31+1408];
	fma.rn.f32 	%f568, %f484, %f567, %f566;
	ld.shared.f32 	%f569, [%r31+1664];
	fma.rn.f32 	%f570, %f485, %f569, %f568;
	ld.shared.f32 	%f571, [%r31+1920];
	fma.rn.f32 	%f572, %f486, %f571, %f570;
	ld.shared.f32 	%f573, [%r31+2176];
	fma.rn.f32 	%f574, %f487, %f573, %f572;
	ld.shared.f32 	%f575, [%r31+2432];
	fma.rn.f32 	%f576, %f488, %f575, %f574;
	ld.shared.f32 	%f577, [%r31+2688];
	fma.rn.f32 	%f578, %f489, %f577, %f576;
	ld.shared.f32 	%f579, [%r31+2944];
	fma.rn.f32 	%f580, %f490, %f579, %f578;
	ld.shared.f32 	%f581, [%r31+3200];
	fma.rn.f32 	%f582, %f491, %f581, %f580;
	ld.shared.f32 	%f583, [%r31+3456];
	fma.rn.f32 	%f584, %f492, %f583, %f582;
	ld.shared.f32 	%f585, [%r31+3712];
	fma.rn.f32 	%f586, %f493, %f585, %f584;
	ld.shared.f32 	%f587, [%r31+3968];
	fma.rn.f32 	%f649, %f494, %f587, %f586;
	ld.shared.f32 	%f588, [%r31+192];
	fma.rn.f32 	%f589, %f479, %f588, %f650;
	ld.shared.f32 	%f590, [%r31+448];
	fma.rn.f32 	%f591, %f480, %f590, %f589;
	ld.shared.f32 	%f592, [%r31+704];
	fma.rn.f32 	%f593, %f481, %f592, %f591;
	ld.shared.f32 	%f594, [%r31+960];
	fma.rn.f32 	%f595, %f482, %f594, %f593;
	ld.shared.f32 	%f596, [%r31+1216];
	fma.rn.f32 	%f597, %f483, %f596, %f595;
	ld.shared.f32 	%f598, [%r31+1472];
	fma.rn.f32 	%f599, %f484, %f598, %f597;
	ld.shared.f32 	%f600, [%r31+1728];
	fma.rn.f32 	%f601, %f485, %f600, %f599;
	ld.shared.f32 	%f602, [%r31+1984];
	fma.rn.f32 	%f603, %f486, %f602, %f601;
	ld.shared.f32 	%f604, [%r31+2240];
	fma.rn.f32 	%f605, %f487, %f604, %f603;
	ld.shared.f32 	%f606, [%r31+2496];
	fma.rn.f32 	%f607, %f488, %f606, %f605;
	ld.shared.f32 	%f608, [%r31+2752];
	fma.rn.f32 	%f609, %f489, %f608, %f607;
	ld.shared.f32 	%f610, [%r31+3008];
	fma.rn.f32 	%f611, %f490, %f610, %f609;
	ld.shared.f32 	%f612, [%r31+3264];
	fma.rn.f32 	%f613, %f491, %f612, %f611;
	ld.shared.f32 	%f614, [%r31+3520];
	fma.rn.f32 	%f615, %f492, %f614, %f613;
	ld.shared.f32 	%f616, [%r31+3776];
	fma.rn.f32 	%f617, %f493, %f616, %f615;
	ld.shared.f32 	%f618, [%r31+4032];
	fma.rn.f32 	%f650, %f494, %f618, %f617;
	add.s64 	%rd54, %rd54, 64;
	add.s32 	%r46, %r46, 16;
	shl.b32 	%r40, %r44, 4;
	mul.wide.s32 	%rd35, %r40, 4;
	add.s64 	%rd53, %rd53, %rd35;
	setp.lt.s32 	%p2, %r46, %r43;
	@%p2 bra 	$L__BB2_2;
$L__BB2_3:
	ld.param.u32 	%r45, [_Z17k_matMult_unroll2PfS_S_iii_param_5];
	st.global.f32 	[%rd1], %f643;
	mov.u32 	%r41, %ntid.x;
	mul.wide.u32 	%rd36, %r41, 4;
	add.s64 	%rd37, %rd1, %rd36;
	st.global.f32 	[%rd37], %f642;
	add.s64 	%rd38, %rd37, %rd36;
	st.global.f32 	[%rd38], %f641;
	add.s64 	%rd39, %rd38, %rd36;
	st.global.f32 	[%rd39], %f640;
	shl.b32 	%r42, %r45, 4;
	mul.wide.s32 	%rd40, %r42, 4;
	add.s64 	%rd41, %rd1, %rd40;
	st.global.f32 	[%rd41], %f639;
	add.s64 	%rd42, %rd41, %rd36;
	st.global.f32 	[%rd42], %f638;
	add.s64 	%rd43, %rd42, %rd36;
	st.global.f32 	[%rd43], %f637;
	add.s64 	%rd44, %rd43, %rd36;
	st.global.f32 	[%rd44], %f636;
	add.s64 	%rd45, %rd41, %rd40;
	st.global.f32 	[%rd45], %f635;
	add.s64 	%rd46, %rd45, %rd36;
	st.global.f32 	[%rd46], %f644;
	add.s64 	%rd47, %rd46, %rd36;
	st.global.f32 	[%rd47], %f645;
	add.s64 	%rd48, %rd47, %rd36;
	st.global.f32 	[%rd48], %f646;
	add.s64 	%rd49, %rd45, %rd40;
	st.global.f32 	[%rd49], %f647;
	add.s64 	%rd50, %rd49, %rd36;
	st.global.f32 	[%rd50], %f648;
	add.s64 	%rd51, %rd50, %rd36;
	st.global.f32 	[%rd51], %f649;
	add.s64 	%rd52, %rd51, %rd36;
	st.global.f32 	[%rd52], %f650;
	ret;

}
	// .globl	_Z7sgemmNNPKfiS0_iPfiiff
.visible .entry _Z7sgemmNNPKfiS0_iPfiiff(
	.param .u64 .ptr .align 1 _Z7sgemmNNPKfiS0_iPfiiff_param_0,
	.param .u32 _Z7sgemmNNPKfiS0_iPfiiff_param_1,
	.param .u64 .ptr .align 1 _Z7sgemmNNPKfiS0_iPfiiff_param_2,
	.param .u32 _Z7sgemmNNPKfiS0_iPfiiff_param_3,
	.param .u64 .ptr .align 1 _Z7sgemmNNPKfiS0_iPfiiff_param_4,
	.param .u32 _Z7sgemmNNPKfiS0_iPfiiff_param_5,
	.param .u32 _Z7sgemmNNPKfiS0_iPfiiff_param_6,
	.param .f32 _Z7sgemmNNPKfiS0_iPfiiff_param_7,
	.param .f32 _Z7sgemmNNPKfiS0_iPfiiff_param_8
)
{
	.reg .pred 	%p<2>;
	.reg .b32 	%r<27>;
	.reg .b32 	%f<618>;
	.reg .b64 	%rd<61>;
	// demoted variable
	.shared .align 4 .b8 _ZZ7sgemmNNPKfiS0_iPfiiffE2bs[1088];
	ld.param.u64 	%rd12, [_Z7sgemmNNPKfiS0_iPfiiff_param_0];
	ld.param.u64 	%rd13, [_Z7sgemmNNPKfiS0_iPfiiff_param_2];
	ld.param.u32 	%r4, [_Z7sgemmNNPKfiS0_iPfiiff_param_3];
	ld.param.u64 	%rd14, [_Z7sgemmNNPKfiS0_iPfiiff_param_4];
	ld.param.u32 	%r3, [_Z7sgemmNNPKfiS0_iPfiiff_param_5];
	ld.param.u32 	%r5, [_Z7sgemmNNPKfiS0_iPfiiff_param_6];
	cvta.to.global.u64 	%rd15, %rd14;
	cvta.to.global.u64 	%rd16, %rd12;
	cvta.to.global.u64 	%rd17, %rd13;
	mov.u32 	%r6, %tid.x;
	mov.u32 	%r7, %tid.y;
	mov.u32 	%r8, %ctaid.x;
	shl.b32 	%r9, %r8, 6;
	mov.u32 	%r10, %ctaid.y;
	shl.b32 	%r11, %r10, 4;
	shl.b32 	%r12, %r7, 4;
	add.s32 	%r13, %r12, %r6;
	add.s32 	%r14, %r13, %r9;
	mul.wide.s32 	%rd18, %r14, 4;
	add.s64 	%rd59, %rd16, %rd18;
	add.s32 	%r15, %r11, %r7;
	shl.b32 	%r16, %r4, 8;
	shr.s32 	%r17, %r16, 8;
	mad.lo.s32 	%r18, %r17, %r15, %r6;
	mul.wide.s32 	%rd19, %r18, 4;
	add.s64 	%rd60, %rd17, %rd19;
	shl.b32 	%r19, %r3, 8;
	shr.s32 	%r20, %r19, 8;
	mad.lo.s32 	%r21, %r20, %r11, %r14;
	mul.wide.s32 	%rd20, %r21, 4;
	add.s64 	%rd3, %rd15, %rd20;
	mul.wide.s32 	%rd21, %r5, 4;
	add.s64 	%rd4, %rd60, %rd21;
	mov.u32 	%r22, _ZZ7sgemmNNPKfiS0_iPfiiffE2bs;
	mad.lo.s32 	%r23, %r6, 68, %r22;
	shl.b32 	%r24, %r7, 2;
	add.s32 	%r1, %r23, %r24;
	shl.b32 	%r25, %r4, 2;
	mul.wide.s32 	%rd22, %r4, 16;
	mul.wide.s32 	%rd5, %r25, 4;
	add.s64 	%rd6, %rd22, %rd5;
	mul.wide.s32 	%rd23, %r4, 32;
	add.s64 	%rd7, %rd23, %rd5;
	mov.f32 	%f602, 0f00000000;
	mov.f32 	%f603, %f602;
	mov.f32 	%f604, %f602;
	mov.f32 	%f605, %f602;
	mov.f32 	%f606, %f602;
	mov.f32 	%f607, %f602;
	mov.f32 	%f608, %f602;
	mov.f32 	%f609, %f602;
	mov.f32 	%f610, %f602;
	mov.f32 	%f611, %f602;
	mov.f32 	%f612, %f602;
	mov.f32 	%f613, %f602;
	mov.f32 	%f614, %f602;
	mov.f32 	%f615, %f602;
	mov.f32 	%f616, %f602;
	mov.f32 	%f617, %f602;
$L__BB3_1:
	ld.param.u32 	%r26, [_Z7sgemmNNPKfiS0_iPfiiff_param_1];
	ld.global.f32 	%f36, [%rd59];
	mul.wide.s32 	%rd24, %r26, 4;
	add.s64 	%rd25, %rd59, %rd24;
	ld.global.f32 	%f37, [%rd25];
	add.s64 	%rd26, %rd25, %rd24;
	ld.global.f32 	%f38, [%rd26];
	add.s64 	%rd27, %rd26, %rd24;
	ld.global.f32 	%f39, [%rd27];
	ld.global.f32 	%f40, [%rd60];
	st.shared.f32 	[%r1], %f40;
	add.s64 	%rd28, %rd60, %rd5;
	ld.global.f32 	%f41, [%rd28];
	st.shared.f32 	[%r1+16], %f41;
	add.s64 	%rd29, %rd60, %rd6;
	ld.global.f32 	%f42, [%rd29];
	st.shared.f32 	[%r1+32], %f42;
	add.s64 	%rd30, %rd60, %rd7;
	ld.global.f32 	%f43, [%rd30];
	st.shared.f32 	[%r1+48], %f43;
	bar.sync 	0;
	ld.shared.f32 	%f44, [_ZZ7sgemmNNPKfiS0_iPfiiffE2bs];
	fma.rn.f32 	%f45, %f36, %f44, %f617;
	ld.shared.f32 	%f46, [_ZZ7sgemmNNPKfiS0_iPfiiffE2bs+4];
	fma.rn.f32 	%f47, %f36, %f46, %f616;
	ld.shared.f32 	%f48, [_ZZ7sgemmNNPKfiS0_iPfiiffE2bs+8];
	fma.rn.f32 	%f49, %f36, %f48, %f615;
	ld.shared.f32 	%f50, [_ZZ7sgemmNNPKfiS0_iPfiiffE2bs+12];
	fma.rn.f32 	%f51, %f36, %f50, %f614;
	ld.shared.f32 	%f52, [_ZZ7sgemmNNPKfiS0_iPfiiffE2bs+16];
	fma.rn.f32 	%f53, %f36, %f52, %f613;
	ld.shared.f32 	%f54, [_ZZ7sgemmNNPKfiS0_iPfiiffE2bs+20];
	fma.rn.f32 	%f55, %f36, %f54, %f612;
	ld.shared.f32 	%f56, [_ZZ7sgemmNNPKfiS0_iPfiiffE2bs+24];
	fma.rn.f32 	%f57, %f36, %f56, %f611;
	ld.shared.f32 	%f58, [_ZZ7sgemmNNPKfiS0_iPfiiffE2bs+28];
	fma.rn.f32 	%f59, %f36, %f58, %f610;
	ld.shared.f32 	%f60, [_ZZ7sgemmNNPKfiS0_iPfiiffE2bs+32];
	fma.rn.f32 	%f61, %f36, %f60, %f609;
	ld.shared.f32 	%f62, [_ZZ7sgemmNNPKfiS0_iPfiiffE2bs+36];
	fma.rn.f32 	%f63, %f36, %f62, %f608;
	ld.shared.f32 	%f64, [_ZZ7sgemmNNPKfiS0_iPfiiffE2bs+40];
	fma.rn.f32 	%f65, %f36, %f64, %f607;
	ld.shared.f32 	%f66, [_ZZ7sgemmNNPKfiS0_iPfiiffE2bs+44];
	fma.rn.f32 	%f67, %f36, %f66, %f606;
	ld.shared.f32 	%f68, [_ZZ7sgemmNNPKfiS0_iPfiiffE2bs+48];
	fma.rn.f32 	%f69, %f36, %f68, %f605;
	ld.shared.f32 	%f70, [_ZZ7sgemmNNPKfiS0_iPfiiffE2bs+52];
	fma.rn.f32 	%f71, %f36, %f70, %f604;
	ld.shared.f32 	%f72, [_ZZ7sgemmNNPKfiS0_iPfiiffE2bs+56];
	fma.rn.f32 	%f73, %f36, %f72, %f603;
	ld.shared.f32 	%f74, [_ZZ7sgemmNNPKfiS0_iPfiiffE2bs+60];
	fma.rn.f32 	%f75, %f36, %f74, %f602;
	add.s64 	%rd31, %rd27, %rd24;
	ld.global.f32 	%f76, [%rd31];
	ld.shared.f32 	%f77, [_ZZ7sgemmNNPKfiS0_iPfiiffE2bs+68];
	fma.rn.f32 	%f78, %f37, %f77, %f45;
	ld.shared.f32 	%f79, [_ZZ7sgemmNNPKfiS0_iPfiiffE2bs+72];
	fma.rn.f32 	%f80, %f37, %f79, %f47;
	ld.shared.f32 	%f81, [_ZZ7sgemmNNPKfiS0_iPfiiffE2bs+76];
	fma.rn.f32 	%f82, %f37, %f81, %f49;
	ld.shared.f32 	%f83, [_ZZ7sgemmNNPKfiS0_iPfiiffE2bs+80];
	fma.rn.f32 	%f84, %f37, %f83, %f51;
	ld.shared.f32 	%f85, [_ZZ7sgemmNNPKfiS0_iPfiiffE2bs+84];
	fma.rn.f32 	%f86, %f37, %f85, %f53;
	ld.shared.f32 	%f87, [_ZZ7sgemmNNPKfiS0_iPfiiffE2bs+88];
	fma.rn.f32 	%f88, %f37, %f87, %f55;
	ld.shared.f32 	%f89, [_ZZ7sgemmNNPKfiS0_iPfiiffE2bs+92];
	fma.rn.f32 	%f90, %f37, %f89, %f57;
	ld.shared.f32 	%f91, [_ZZ7sgemmNNPKfiS0_iPfiiffE2bs+96];
	fma.rn.f32 	%f92, %f37, %f91, %f59;
	ld.shared.f32 	%f93, [_ZZ7sgemmNNPKfiS0_iPfiiffE2bs+100];
	fma.rn.f32 	%f94, %f37, %f93, %f61;
	ld.shared.f32 	%f95, [_ZZ7sgemmNNPKfiS0_iPfiiffE2bs+104];
	fma.rn.f32 	%f96, %f37, %f95, %f63;
	ld.shared.f32 	%f97, [_ZZ7sgemmNNPKfiS0_iPfiiffE2bs+108];
	fma.rn.f32 	%f98, %f37, %f97, %f65;
	ld.shared.f32 	%f99, [_ZZ7sgemmNNPKfiS0_iPfiiffE2bs+112];
	fma.rn.f32 	%f100, %f37, %f99, %f67;
	ld.shared.f32 	%f101, [_ZZ7sgemmNNPKfiS0_iPfiiffE2bs+116];
	fma.rn.f32 	%f102, %f37, %f101, %f69;
	ld.shared.f32 	%f103, [_ZZ7sgemmNNPKfiS0_iPfiiffE2bs+120];
	fma.rn.f32 	%f104, %f37, %f103, %f71;
	ld.shared.f32 	%f105, [_ZZ7sgemmNNPKfiS0_iPfiiffE2bs+124];
	fma.rn.f32 	%f106, %f37, %f105, %f73;
	ld.shared.f32 	%f107, [_ZZ7sgemmNNPKfiS0_iPfiiffE2bs+128];
	fma.rn.f32 	%f108, %f37, %f107, %f75;
	add.s64 	%rd32, %rd31, %rd24;
	ld.global.f32 	%f109, [%rd32];
	ld.shared.f32 	%f110, [_ZZ7sgemmNNPKfiS0_iPfiiffE2bs+136];
	fma.rn.f32 	%f111, %f38, %f110, %f78;
	ld.shared.f32 	%f112, [_ZZ7sgemmNNPKfiS0_iPfiiffE2bs+140];
	fma.rn.f32 	%f113, %f38, %f112, %f80;
	ld.shared.f32 	%f114, [_ZZ7sgemmNNPKfiS0_iPfiiffE2bs+144];
	fma.rn.f32 	%f115, %f38, %f114, %f82;
	ld.shared.f32 	%f116, [_ZZ7sgemmNNPKfiS0_iPfiiffE2bs+148];
	fma.rn.f32 	%f117, %f38, %f116, %f84;
	ld.shared.f32 	%f118, [_ZZ7sgemmNNPKfiS0_iPfiiffE2bs+152];
	fma.rn.f32 	%f119, %f38, %f118, %f86;
	ld.shared.f32 	%f120, [_ZZ7sgemmNNPKfiS0_iPfiiffE2bs+156];
	fma.rn.f32 	%f121, %f38, %f120, %f88;
	ld.shared.f32 	%f122, [_ZZ7sgemmNNPKfiS0_iPfiiffE2bs+160];
	fma.rn.f32 	%f123, %f38, %f122, %f90;
	ld.shared.f32 	%f124, [_ZZ7sgemmNNPKfiS0_iPfiiffE2bs+164];
	fma.rn.f32 	%f125, %f38, %f124, %f92;
	ld.shared.f32 	%f126, [_ZZ7sgemmNNPKfiS0_iPfiiffE2bs+168];
	fma.rn.f32 	%f127, %f38, %f126, %f94;
	ld.shared.f32 	%f128, [_ZZ7sgemmNNPKfiS0_iPfiiffE2bs+172];
	fma.rn.f32 	%f129, %f38, %f128, %f96;
	ld.shared.f32 	%f130, [_ZZ7sgemmNNPKfiS0_iPfiiffE2bs+176];
	fma.rn.f32 	%f131, %f38, %f130, %f98;
	ld.shared.f32 	%f132, [_ZZ7sgemmNNPKfiS0_iPfiiffE2bs+180];
	fma.rn.f32 	%f133, %f38, %f132, %f100;
	ld.shared.f32 	%f134, [_ZZ7sgemmNNPKfiS0_iPfiiffE2bs+184];
	fma.rn.f32 	%f135, %f38, %f134, %f102;
	ld.shared.f32 	%f136, [_ZZ7sgemmNNPKfiS0_iPfiiffE2bs+188];
	fma.rn.f32 	%f137, %f38, %f136, %f104;
	ld.shared.f32 	%f138, [_ZZ7sgemmNNPKfiS0_iPfiiffE2bs+192];
	fma.rn.f32 	%f139, %f38, %f138, %f106;
	ld.shared.f32 	%f140, [_ZZ7sgemmNNPKfiS0_iPfiiffE2bs+196];
	fma.rn.f32 	%f141, %f38, %f140, %f108;
	add.s64 	%rd33, %rd32, %rd24;
	ld.global.f32 	%f142, [%rd33];
	ld.shared.f32 	%f143, [_ZZ7sgemmNNPKfiS0_iPfiiffE2bs+204];
	fma.rn.f32 	%f144, %f39, %f143, %f111;
	ld.shared.f32 	%f145, [_ZZ7sgemmNNPKfiS0_iPfiiffE2bs+208];
	fma.rn.f32 	%f146, %f39, %f145, %f113;
	ld.shared.f32 	%f147, [_ZZ7sgemmNNPKfiS0_iPfiiffE2bs+212];
	fma.rn.f32 	%f148, %f39, %f147, %f115;
	ld.shared.f32 	%f149, [_ZZ7sgemmNNPKfiS0_iPfiiffE2bs+216];
	fma.rn.f32 	%f150, %f39, %f149, %f117;
	ld.shared.f32 	%f151, [_ZZ7sgemmNNPKfiS0_iPfiiffE2bs+220];
	fma.rn.f32 	%f152, %f39, %f151, %f119;
	ld.shared.f32 	%f153, [_ZZ7sgemmNNPKfiS0_iPfiiffE2bs+224];
	fma.rn.f32 	%f154, %f39, %f153, %f121;
	ld.shared.f32 	%f155, [_ZZ7sgemmNNPKfiS0_iPfiiffE2bs+228];
	fma.rn.f32 	%f156, %f39, %f155, %f123;
	ld.shared.f32 	%f157, [_ZZ7sgemmNNPKfiS0_iPfiiffE2bs+232];
	fma.rn.f32 	%f158, %f39, %f157, %f125;
	ld.shared.f32 	%f159, [_ZZ7sgemmNNPKfiS0_iPfiiffE2bs+236];
	fma.rn.f32 	%f160, %f39, %f159, %f127;
	ld.shared.f32 	%f161, [_ZZ7sgemmNNPKfiS0_iPfiiffE2bs+240];
	fma.rn.f32 	%f162, %f39, %f161, %f129;
	ld.shared.f32 	%f163, [_ZZ7sgemmNNPKfiS0_iPfiiffE2bs+244];
	fma.rn.f32 	%f164, %f39, %f163, %f131;
	ld.shared.f32 	%f165, [_ZZ7sgemmNNPKfiS0_iPfiiffE2bs+248];
	fma.rn.f32 	%f166, %f39, %f165, %f133;
	ld.shared.f32 	%f167, [_ZZ7sgemmNNPKfiS0_iPfiiffE2bs+252];
	fma.rn.f32 	%f168, %f39, %f167, %f135;
	ld.shared.f32 	%f169, [_ZZ7sgemmNNPKfiS0_iPfiiffE2bs+256];
	fma.rn.f32 	%f170, %f39, %f169, %f137;
	ld.shared.f32 	%f171, [_ZZ7sgemmNNPKfiS0_iPfiiffE2bs+260];
	fma.rn.f32 	%f172, %f39, %f171, %f139;
	ld.shared.f32 	%f173, [_ZZ7sgemmNNPKfiS0_iPfiiffE2bs+264];
	fma.rn.f32 	%f174, %f39, %f173, %f141;
	add.s64 	%rd34, %rd33, %rd24;
	ld.global.f32 	%f175, [%rd34];
	ld.shared.f32 	%f176, [_ZZ7sgemmNNPKfiS0_iPfiiffE2bs+272];
	fma.rn.f32 	%f177, %f76, %f176, %f144;
	ld.shared.f32 	%f178, [_ZZ7sgemmNNPKfiS0_iPfiiffE2bs+276];
	fma.rn.f32 	%f179, %f76, %f178, %f146;
	ld.shared.f32 	%f180, [_ZZ7sgemmNNPKfiS0_iPfiiffE2bs+280];
	fma.rn.f32 	%f181, %f76, %f180, %f148;
	ld.shared.f32 	%f182, [_ZZ7sgemmNNPKfiS0_iPfiiffE2bs+284];
	fma.rn.f32 	%f183, %f76, %f182, %f150;
	ld.shared.f32 	%f184, [_ZZ7sgemmNNPKfiS0_iPfiiffE2bs+288];
	fma.rn.f32 	%f185, %f76, %f184, %f152;
	ld.shared.f32 	%f186, [_ZZ7sgemmNNPKfiS0_iPfiiffE2bs+292];
	fma.rn.f32 	%f187, %f76, %f186, %f154;
	ld.shared.f32 	%f188, [_ZZ7sgemmNNPKfiS0_iPfiiffE2bs+296];
	fma.rn.f32 	%f189, %f76, %f188, %f156;
	ld.shared.f32 	%f190, [_ZZ7sgemmNNPKfiS0_iPfiiffE2bs+300];
	fma.rn.f32 	%f191, %f76, %f190, %f158;
	ld.shared.f32 	%f192, [_ZZ7sgemmNNPKfiS0_iPfiiffE2bs+304];
	fma.rn.f32 	%f193, %f76, %f192, %f160;
	ld.shared.f32 	%f194, [_ZZ7sgemmNNPKfiS0_iPfiiffE2bs+308];
	fma.rn.f32 	%f195, %f76, %f194, %f162;
	ld.shared.f32 	%f196, [_ZZ7sgemmNNPKfiS0_iPfiiffE2bs+312];
	fma.rn.f32 	%f197, %f76, %f196, %f164;
	ld.shared.f32 	%f198, [_ZZ7sgemmNNPKfiS0_iPfiiffE2bs+316];
	fma.rn.f32 	%f199, %f76, %f198, %f166;
	ld.shared.f32 	%f200, [_ZZ7sgemmNNPKfiS0_iPfiiffE2bs+320];
	fma.rn.f32 	%f201, %f76, %f200, %f168;
	ld.shared.f32 	%f202, [_ZZ7sgemmNNPKfiS0_iPfiiffE2bs+324];
	fma.rn.f32 	%f203, %f76, %f202, %f170;
	ld.shared.f32 	%f204, [_ZZ7sgemmNNPKfiS0_iPfiiffE2bs+328];
	fma.rn.f32 	%f205, %f76, %f204, %f172;
	ld.shared.f32 	%f206, [_ZZ7sgemmNNPKfiS0_iPfiiffE2bs+332];
	fma.rn.f32 	%f207, %f76, %f206, %f174;
	add.s64 	%rd35, %rd34, %rd24;
	ld.global.f32 	%f208, [%rd35];
	ld.shared.f32 	%f209, [_ZZ7sgemmNNPKfiS0_iPfiiffE2bs+340];
	fma.rn.f32 	%f210, %f109, %f209, %f177;
	ld.shared.f32 	%f211, [_ZZ7sgemmNNPKfiS0_iPfiiffE2bs+344];
	fma.rn.f32 	%f212, %f109, %f211, %f179;
	ld.shared.f32 	%f213, [_ZZ7sgemmNNPKfiS0_iPfiiffE2bs+348];
	fma.rn.f32 	%f214, %f109, %f213, %f181;
	ld.shared.f32 	%f215, [_ZZ7sgemmNNPKfiS0_iPfiiffE2bs+352];
	fma.rn.f32 	%f216, %f109, %f215, %f183;
	ld.shared.f32 	%f217, [_ZZ7sgemmNNPKfiS0_iPfiiffE2bs+356];
	fma.rn.f32 	%f218, %f109, %f217, %f185;
	ld.shared.f32 	%f219, [_ZZ7sgemmNNPKfiS0_iPfiiffE2bs+360];
	fma.rn.f32 	%f220, %f109, %f219, %f187;
	ld.shared.f32 	%f221, [_ZZ7sgemmNNPKfiS0_iPfiiffE2bs+364];
	fma.rn.f32 	%f222, %f109, %f221, %f189;
	ld.shared.f32 	%f223, [_ZZ7sgemmNNPKfiS0_iPfiiffE2bs+368];
	fma.rn.f32 	%f224, %f109, %f223, %f191;
	ld.shared.f32 	%f225, [_ZZ7sgemmNNPKfiS0_iPfiiffE2bs+372];
	fma.rn.f32 	%f226, %f109, %f225, %f193;
	ld.shared.f32 	%f227, [_ZZ7sgemmNNPKfiS0_iPfiiffE2bs+376];
	fma.rn.f32 	%f228, %f109, %f227, %f195;
	ld.shared.f32 	%f229, [_ZZ7sgemmNNPKfiS0_iPfiiffE2bs+380];
	fma.rn.f32 	%f230, %f109, %f229, %f197;
	ld.shared.f32 	%f231, [_ZZ7sgemmNNPKfiS0_iPfiiffE2bs+384];
	fma.rn.f32 	%f232, %f109, %f231, %f199;
	ld.shared.f32 	%f233, [_ZZ7sgemmNNPKfiS0_iPfiiffE2bs+388];
	fma.rn.f32 	%f234, %f109, %f233, %f201;
	ld.shared.f32 	%f235, [_ZZ7sgemmNNPKfiS0_iPfiiffE2bs+392];
	fma.rn.f32 	%f236, %f109, %f235, %f203;
	ld.shared.f32 	%f237, [_ZZ7sgemmNNPKfiS0_iPfiiffE2bs+396];
	fma.rn.f32 	%f238, %f109, %f237, %f205;
	ld.shared.f32 	%f239, [_ZZ7sgemmNNPKfiS0_iPfiiffE2bs+400];
	fma.rn.f32 	%f240, %f109, %f239, %f207;
	add.s64 	%rd36, %rd35, %rd24;
	ld.global.f32 	%f241, [%rd36];
	ld.shared.f32 	%f242, [_ZZ7sgemmNNPKfiS0_iPfiiffE2bs+408];
	fma.rn.f32 	%f243, %f142, %f242, %f210;
	ld.shared.f32 	%f244, [_ZZ7sgemmNNPKfiS0_iPfiiffE2bs+412];
	fma.rn.f32 	%f245, %f142, %f244, %f212;
	ld.shared.f32 	%f246, [_ZZ7sgemmNNPKfiS0_iPfiiffE2bs+416];
	fma.rn.f32 	%f247, %f142, %f246, %f214;
	ld.shared.f32 	%f248, [_ZZ7sgemmNNPKfiS0_iPfiiffE2bs+420];
	fma.rn.f32 	%f249, %f142, %f248, %f216;
	ld.shared.f32 	%f250, [_ZZ7sgemmNNPKfiS0_iPfiiffE2bs+424];
	fma.rn.f32 	%f251, %f142, %f250, %f218;
	ld.shared.f32 	%f252, [_ZZ7sgemmNNPKfiS0_iPfiiffE2bs+428];
	fma.rn.f32 	%f253, %f142, %f252, %f220;
	ld.shared.f32 	%f254, [_ZZ7sgemmNNPKfiS0_iPfiiffE2bs+432];
	fma.rn.f32 	%f255, %f142, %f254, %f222;
	ld.shared.f32 	%f256, [_ZZ7sgemmNNPKfiS0_iPfiiffE2bs+436];
	fma.rn.f32 	%f257, %f142, %f256, %f224;
	ld.shared.f32 	%f258, [_ZZ7sgemmNNPKfiS0_iPfiiffE2bs+440];
	fma.rn.f32 	%f259, %f142, %f258, %f226;
	ld.shared.f32 	%f260, [_ZZ7sgemmNNPKfiS0_iPfiiffE2bs+444];
	fma.rn.f32 	%f261, %f142, %f260, %f228;
	ld.shared.f32 	%f262, [_ZZ7sgemmNNPKfiS0_iPfiiffE2bs+448];
	fma.rn.f32 	%f263, %f142, %f262, %f230;
	ld.shared.f32 	%f264, [_ZZ7sgemmNNPKfiS0_iPfiiffE2bs+452];
	fma.rn.f32 	%f265, %f142, %f264, %f232;
	ld.shared.f32 	%f266, [_ZZ7sgemmNNPKfiS0_iPfiiffE2bs+456];
	fma.rn.f32 	%f267, %f142, %f266, %f234;
	ld.shared.f32 	%f268, [_ZZ7sgemmNNPKfiS0_iPfiiffE2bs+460];
	fma.rn.f32 	%f269, %f142, %f268, %f236;
	ld.shared.f32 	%f270, [_ZZ7sgemmNNPKfiS0_iPfiiffE2bs+464];
	fma.rn.f32 	%f271, %f142, %f270, %f238;
	ld.shared.f32 	%f272, [_ZZ7sgemmNNPKfiS0_iPfiiffE2bs+468];
	fma.rn.f32 	%f273, %f142, %f272, %f240;
	add.s64 	%rd37, %rd36, %rd24;
	ld.global.f32 	%f274, [%rd37];
	ld.shared.f32 	%f275, [_ZZ7sgemmNNPKfiS0_iPfiiffE2bs+476];
	fma.rn.f32 	%f276, %f175, %f275, %f243;
	ld.shared.f32 	%f277, [_ZZ7sgemmNNPKfiS0_iPfiiffE2bs+480];
	fma.rn.f32 	%f278, %f175, %f277, %f245;
	ld.shared.f32 	%f279, [_ZZ7sgemmNNPKfiS0_iPfiiffE2bs+484];
	fma.rn.f32 	%f280, %f175, %f279, %f247;
	ld.shared.f32 	%f281, [_ZZ7sgemmNNPKfiS0_iPfiiffE2bs+488];
	fma.rn.f32 	%f282, %f175, %f281, %f249;
	ld.shared.f32 	%f283, [_ZZ7sgemmNNPKfiS0_iPfiiffE2bs+492];
	fma.rn.f32 	%f284, %f175, %f283, %f251;
	ld.shared.f32 	%f285, [_ZZ7sgemmNNPKfiS0_iPfiiffE2bs+496];
	fma.rn.f32 	%f286, %f175, %f285, %f253;
	ld.shared.f32 	%f287, [_ZZ7sgemmNNPKfiS0_iPfiiffE2bs+500];
	fma.rn.f32 	%f288, %f175, %f287, %f255;
	ld.shared.f32 	%f289, [_ZZ7sgemmNNPKfiS0_iPfiiffE2bs+504];
	fma.rn.f32 	%f290, %f175, %f289, %f257;
	ld.shared.f32 	%f291, [_ZZ7sgemmNNPKfiS0_iPfiiffE2bs+508];
	fma.rn.f32 	%f292, %f175, %f291, %f259;
	ld.shared.f32 	%f293, [_ZZ7sgemmNNPKfiS0_iPfiiffE2bs+512];
	fma.rn.f32 	%f294, %f175, %f293, %f261;
	ld.shared.f32 	%f295, [_ZZ7sgemmNNPKfiS0_iPfiiffE2bs+516];
	fma.rn.f32 	%f296, %f175, %f295, %f263;
	ld.shared.f32 	%f297, [_ZZ7sgemmNNPKfiS0_iPfiiffE2bs+520];
	fma.rn.f32 	%f298, %f175, %f297, %f265;
	ld.shared.f32 	%f299, [_ZZ7sgemmNNPKfiS0_iPfiiffE2bs+524];
	fma.rn.f32 	%f300, %f175, %f299, %f267;
	ld.shared.f32 	%f301, [_ZZ7sgemmNNPKfiS0_iPfiiffE2bs+528];
	fma.rn.f32 	%f302, %f175, %f301, %f269;
	ld.shared.f32 	%f303, [_ZZ7sgemmNNPKfiS0_iPfiiffE2bs+532];
	fma.rn.f32 	%f304, %f175, %f303, %f271;
	ld.shared.f32 	%f305, [_ZZ7sgemmNNPKfiS0_iPfiiffE2bs+536];
	fma.rn.f32 	%f306, %f175, %f305, %f273;
	add.s64 	%rd38, %rd37, %rd24;
	ld.global.f32 	%f307, [%rd38];
	ld.shared.f32 	%f308, [_ZZ7sgemmNNPKfiS0_iPfiiffE2bs+544];
	fma.rn.f32 	%f309, %f208, %f308, %f276;
	ld.shared.f32 	%f310, [_ZZ7sgemmNNPKfiS0_iPfiiffE2bs+548];
	fma.rn.f32 	%f311, %f208, %f310, %f278;
	ld.shared.f32 	%f312, [_ZZ7sgemmNNPKfiS0_iPfiiffE2bs+552];
	fma.rn.f32 	%f313, %f208, %f312, %f280;
	ld.shared.f32 	%f314, [_ZZ7sgemmNNPKfiS0_iPfiiffE2bs+556];
	fma.rn.f32 	%f315, %f208, %f314, %f282;
	ld.shared.f32 	%f316, [_ZZ7sgemmNNPKfiS0_iPfiiffE2bs+560];
	fma.rn.f32 	%f317, %f208, %f316, %f284;
	ld.shared.f32 	%f318, [_ZZ7sgemmNNPKfiS0_iPfiiffE2bs+564];
	fma.rn.f32 	%f319, %f208, %f318, %f286;
	ld.shared.f32 	%f320, [_ZZ7sgemmNNPKfiS0_iPfiiffE2bs+568];
	fma.rn.f32 	%f321, %f208, %f320, %f288;
	ld.shared.f32 	%f322, [_ZZ7sgemmNNPKfiS0_iPfiiffE2bs+572];
	fma.rn.f32 	%f323, %f208, %f322, %f290;
	ld.shared.f32 	%f324, [_ZZ7sgemmNNPKfiS0_iPfiiffE2bs+576];
	fma.rn.f32 	%f325, %f208, %f324, %f292;
	ld.shared.f32 	%f326, [_ZZ7sgemmNNPKfiS0_iPfiiffE2bs+580];
	fma.rn.f32 	%f327, %f208, %f326, %f294;
	ld.shared.f32 	%f328, [_ZZ7sgemmNNPKfiS0_iPfiiffE2bs+584];
	fma.rn.f32 	%f329, %f208, %f328, %f296;
	ld.shared.f32 	%f330, [_ZZ7sgemmNNPKfiS0_iPfiiffE2bs+588];
	fma.rn.f32 	%f331, %f208, %f330, %f298;
	ld.shared.f32 	%f332, [_ZZ7sgemmNNPKfiS0_iPfiiffE2bs+592];
	fma.rn.f32 	%f333, %f208, %f332, %f300;
	ld.shared.f32 	%f334, [_ZZ7sgemmNNPKfiS0_iPfiiffE2bs+596];
	fma.rn.f32 	%f335, %f208, %f334, %f302;
	ld.shared.f32 	%f336, [_ZZ7sgemmNNPKfiS0_iPfiiffE2bs+600];
	fma.rn.f32 	%f337, %f208, %f336, %f304;
	ld.shared.f32 	%f338, [_ZZ7sgemmNNPKfiS0_iPfiiffE2bs+604];
	fma.rn.f32 	%f339, %f208, %f338, %f306;
	add.s64 	%rd39, %rd38, %rd24;
	ld.global.f32 	%f340, [%rd39];
	ld.shared.f32 	%f341, [_ZZ7sgemmNNPKfiS0_iPfiiffE2bs+612];
	fma.rn.f32 	%f342, %f241, %f341, %f309;
	ld.shared.f32 	%f343, [_ZZ7sgemmNNPKfiS0_iPfiiffE2bs+616];
	fma.rn.f32 	%f344, %f241, %f343, %f311;
	ld.shared.f32 	%f345, [_ZZ7sgemmNNPKfiS0_iPfiiffE2bs+620];
	fma.rn.f32 	%f346, %f241, %f345, %f313;
	ld.shared.f32 	%f347, [_ZZ7sgemmNNPKfiS0_iPfiiffE2bs+624];
	fma.rn.f32 	%f348, %f241, %f347, %f315;
	ld.shared.f32 	%f349, [_ZZ7sgemmNNPKfiS0_iPfiiffE2bs+628];
	fma.rn.f32 	%f350, %f241, %f349, %f317;
	ld.shared.f32 	%f351, [_ZZ7sgemmNNPKfiS0_iPfiiffE2bs+632];
	fma.rn.f32 	%f352, %f241, %f351, %f319;
	ld.shared.f32 	%f353, [_ZZ7sgemmNNPKfiS0_iPfiiffE2bs+636];
	fma.rn.f32 	%f354, %f241, %f353, %f321;
	ld.shared.f32 	%f355, [_ZZ7sgemmNNPKfiS0_iPfiiffE2bs+640];
	fma.rn.f32 	%f356, %f241, %f355, %f323;
	ld.shared.f32 	%f357, [_ZZ7sgemmNNPKfiS0_iPfiiffE2bs+644];
	fma.rn.f32 	%f358, %f241, %f357, %f325;
	ld.shared.f32 	%f359, [_ZZ7sgemmNNPKfiS0_iPfiiffE2bs+648];
	fma.rn.f32 	%f360, %f241, %f359, %f327;
	ld.shared.f32 	%f361, [_ZZ7sgemmNNPKfiS0_iPfiiffE2bs+652];
	fma.rn.f32 	%f362, %f241, %f361, %f329;
	ld.shared.f32 	%f363, [_ZZ7sgemmNNPKfiS0_iPfiiffE2bs+656];
	fma.rn.f32 	%f364, %f241, %f363, %f331;
	ld.shared.f32 	%f365, [_ZZ7sgemmNNPKfiS0_iPfiiffE2bs+660];
	fma.rn.f32 	%f366, %f241, %f365, %f333;
	ld.shared.f32 	%f367, [_ZZ7sgemmNNPKfiS0_iPfiiffE2bs+664];
	fma.rn.f32 	%f368, %f241, %f367, %f335;
	ld.shared.f32 	%f369, [_ZZ7sgemmNNPKfiS0_iPfiiffE2bs+668];
	fma.rn.f32 	%f370, %f241, %f369, %f337;
	ld.shared.f32 	%f371, [_ZZ7sgemmNNPKfiS0_iPfiiffE2bs+672];
	fma.rn.f32 	%f372, %f241, %f371, %f339;
	add.s64 	%rd40, %rd39, %rd24;
	ld.global.f32 	%f373, [%rd40];
	ld.shared.f32 	%f374, [_ZZ7sgemmNNPKfiS0_iPfiiffE2bs+680];
	fma.rn.f32 	%f375, %f274, %f374, %f342;
	ld.shared.f32 	%f376, [_ZZ7sgemmNNPKfiS0_iPfiiffE2bs+684];
	fma.rn.f32 	%f377, %f274, %f376, %f344;
	ld.shared.f32 	%f378, [_ZZ7sgemmNNPKfiS0_iPfiiffE2bs+688];
	fma.rn.f32 	%f379, %f274, %f378, %f346;
	ld.shared.f32 	%f380, [_ZZ7sgemmNNPKfiS0_iPfiiffE2bs+692];
	fma.rn.f32 	%f381, %f274, %f380, %f348;
	ld.shared.f32 	%f382, [_ZZ7sgemmNNPKfiS0_iPfiiffE2bs+696];
	fma.rn.f32 	%f383, %f274, %f382, %f350;
	ld.shared.f32 	%f384, [_ZZ7sgemmNNPKfiS0_iPfiiffE2bs+700];
	fma.rn.f32 	%f385, %f274, %f384, %f352;
	ld.shared.f32 	%f386, [_ZZ7sgemmNNPKfiS0_iPfiiffE2bs+704];
	fma.rn.f32 	%f387, %f274, %f386, %f354;
	ld.shared.f32 	%f388, [_ZZ7sgemmNNPKfiS0_iPfiiffE2bs+708];
	fma.rn.f32 	%f389, %f274, %f388, %f356;
	ld.shared.f32 	%f390, [_ZZ7sgemmNNPKfiS0_iPfiiffE2bs+712];
	fma.rn.f32 	%f391, %f274, %f390, %f358;
	ld.shared.f32 	%f392, [_ZZ7sgemmNNPKfiS0_iPfiiffE2bs+716];
	fma.rn.f32 	%f393, %f274, %f392, %f360;
	ld.shared.f32 	%f394, [_ZZ7sgemmNNPKfiS0_iPfiiffE2bs+720];
	fma.rn.f32 	%f395, %f274, %f394, %f362;
	ld.shared.f32 	%f396, [_ZZ7sgemmNNPKfiS0_iPfiiffE2bs+724];
	fma.rn.f32 	%f397, %f274, %f396, %f364;
	ld.shared.f32 	%f398, [_ZZ7sgemmNNPKfiS0_iPfiiffE2bs+728];
	fma.rn.f32 	%f399, %f274, %f398, %f366;
	ld.shared.f32 	%f400, [_ZZ7sgemmNNPKfiS0_iPfiiffE2bs+732];
	fma.rn.f32 	%f401, %f274, %f400, %f368;
	ld.shared.f32 	%f402, [_ZZ7sgemmNNPKfiS0_iPfiiffE2bs+736];
	fma.rn.f32 	%f403, %f274, %f402, %f370;
	ld.shared.f32 	%f404, [_ZZ7sgemmNNPKfiS0_iPfiiffE2bs+740];
	fma.rn.f32 	%f405, %f274, %f404, %f372;
	add.s64 	%rd41, %rd40, %rd24;
	ld.global.f32 	%f406, [%rd41];
	ld.shared.f32 	%f407, [_ZZ7sgemmNNPKfiS0_iPfiiffE2bs+748];
	fma.rn.f32 	%f408, %f307, %f407, %f375;
	ld.shared.f32 	%f409, [_ZZ7sgemmNNPKfiS0_iPfiiffE2bs+752];
	fma.rn.f32 	%f410, %f307, %f409, %f377;
	ld.shared.f32 	%f411, [_ZZ7sgemmNNPKfiS0_iPfiiffE2bs+756];
	fma.rn.f32 	%f412, %f307, %f411, %f379;
	ld.shared.f32 	%f413, [_ZZ7sgemmNNPKfiS0_iPfiiffE2bs+760];
	fma.rn.f32 	%f414, %f307, %f413, %f381;
	ld.shared.f32 	%f415, [_ZZ7sgemmNNPKfiS0_iPfiiffE2bs+764];
	fma.rn.f32 	%f416, %f307, %f415, %f383;
	ld.shared.f32 	%f417, [_ZZ7sgemmNNPKfiS0_iPfiiffE2bs+768];
	fma.rn.f32 	%f418, %f307, %f417, %f385;
	ld.shared.f32 	%f419, [_ZZ7sgemmNNPKfiS0_iPfiiffE2bs+772];
	fma.rn.f32 	%f420, %f307, %f419, %f387;
	ld.shared.f32 	%f421, [_ZZ7sgemmNNPKfiS0_iPfiiffE2bs+776];
	fma.rn.f32 	%f422, %f307, %f421, %f389;
	ld.shared.f32 	%f423, [_ZZ7sgemmNNPKfiS0_iPfiiffE2bs+780];
	fma.rn.f32 	%f424, %f307, %f423, %f391;
	ld.shared.f32 	%f425, [_ZZ7sgemmNNPKfiS0_iPfiiffE2bs+784];
	fma.rn.f32 	%f426, %f307, %f425, %f393;
	ld.shared.f32 	%f427, [_ZZ7sgemmNNPKfiS0_iPfiiffE2bs+788];
	fma.rn.f32 	%f428, %f307, %f427, %f395;
	ld.shared.f32 	%f429, [_ZZ7sgemmNNPKfiS0_iPfiiffE2bs+792];
	fma.rn.f32 	%f430, %f307, %f429, %f397;
	ld.shared.f32 	%f431, [_ZZ7sgemmNNPKfiS0_iPfiiffE2bs+796];
	fma.rn.f32 	%f432, %f307, %f431, %f399;
	ld.shared.f32 	%f433, [_ZZ7sgemmNNPKfiS0_iPfiiffE2bs+800];
	fma.rn.f32 	%f434, %f307, %f433, %f401;
	ld.shared.f32 	%f435, [_ZZ7sgemmNNPKfiS0_iPfiiffE2bs+804];
	fma.rn.f32 	%f436, %f307, %f435, %f403;
	ld.shared.f32 	%f437, [_ZZ7sgemmNNPKfiS0_iPfiiffE2bs+808];
	fma.rn.f32 	%f438, %f307, %f437, %f405;
	add.s64 	%rd42, %rd41, %rd24;
	ld.global.f32 	%f439, [%rd42];
	ld.shared.f32 	%f440, [_ZZ7sgemmNNPKfiS0_iPfiiffE2bs+816];
	fma.rn.f32 	%f441, %f340, %f440, %f408;
	ld.shared.f32 	%f442, [_ZZ7sgemmNNPKfiS0_iPfiiffE2bs+820];
	fma.rn.f32 	%f443, %f340, %f442, %f410;
	ld.shared.f32 	%f444, [_ZZ7sgemmNNPKfiS0_iPfiiffE2bs+824];
	fma.rn.f32 	%f445, %f340, %f444, %f412;
	ld.shared.f32 	%f446, [_ZZ7sgemmNNPKfiS0_iPfiiffE2bs+828];
	fma.rn.f32 	%f447, %f340, %f446, %f414;
	ld.shared.f32 	%f448, [_ZZ7sgemmNNPKfiS0_iPfiiffE2bs+832];
	fma.rn.f32 	%f449, %f340, %f448, %f416;
	ld.shared.f32 	%f450, [_ZZ7sgemmNNPKfiS0_iPfiiffE2bs+836];
	fma.rn.f32 	%f451, %f340, %f450, %f418;
	ld.shared.f32 	%f452, [_ZZ7sgemmNNPKfiS0_iPfiiffE2bs+840];
	fma.rn.f32 	%f453, %f340, %f452, %f420;
	ld.shared.f32 	%f454, [_ZZ7sgemmNNPKfiS0_iPfiiffE2bs+844];
	fma.rn.f32 	%f455, %f340, %f454, %f422;
	ld.shared.f32 	%f456, [_ZZ7sgemmNNPKfiS0_iPfiiffE2bs+848];
	fma.rn.f32 	%f457, %f340, %f456, %f424;
	ld.shared.f32 	%f458, [_ZZ7sgemmNNPKfiS0_iPfiiffE2bs+852];
	fma.rn.f32 	%f459, %f340, %f458, %f426;
	ld.shared.f32 	%f460, [_ZZ7sgemmNNPKfiS0_iPfiiffE2bs+856];
	fma.rn.f32 	%f461, %f340, %f460, %f428;
	ld.shared.f32 	%f462, [_ZZ7sgemmNNPKfiS0_iPfiiffE2bs+860];
	fma.rn.f32 	%f463, %f340, %f462, %f430;
	ld.shared.f32 	%f464, [_ZZ7sgemmNNPKfiS0_iPfiiffE2bs+864];
	fma.rn.f32 	%f465, %f340, %f464, %f432;
	ld.shared.f32 	%f466, [_ZZ7sgemmNNPKfiS0_iPfiiffE2bs+868];
	fma.rn.f32 	%f467, %f340, %f466, %f434;
	ld.shared.f32 	%f468, [_ZZ7sgemmNNPKfiS0_iPfiiffE2bs+872];
	fma.rn.f32 	%f469, %f340, %f468, %f436;
	ld.shared.f32 	%f470, [_ZZ7sgemmNNPKfiS0_iPfiiffE2bs+876];
	fma.rn.f32 	%f471, %f340, %f470, %f438;
	ld.shared.f32 	%f472, [_ZZ7sgemmNNPKfiS0_iPfiiffE2bs+884];
	fma.rn.f32 	%f473, %f373, %f472, %f441;
	ld.shared.f32 	%f474, [_ZZ7sgemmNNPKfiS0_iPfiiffE2bs+888];
	fma.rn.f32 	%f475, %f373, %f474, %f443;
	ld.shared.f32 	%f476, [_ZZ7sgemmNNPKfiS0_iPfiiffE2bs+892];
	fma.rn.f32 	%f477, %f373, %f476, %f445;
	ld.shared.f32 	%f478, [_ZZ7sgemmNNPKfiS0_iPfiiffE2bs+896];
	fma.rn.f32 	%f479, %f373, %f478, %f447;
	ld.shared.f32 	%f480, [_ZZ7sgemmNNPKfiS0_iPfiiffE2bs+900];
	fma.rn.f32 	%f481, %f373, %f480, %f449;
	ld.shared.f32 	%f482, [_ZZ7sgemmNNPKfiS0_iPfiiffE2bs+904];
	fma.rn.f32 	%f483, %f373, %f482, %f451;
	ld.shared.f32 	%f484, [_ZZ7sgemmNNPKfiS0_iPfiiffE2bs+908];
	fma.rn.f32 	%f485, %f373, %f484, %f453;
	ld.shared.f32 	%f486, [_ZZ7sgemmNNPKfiS0_iPfiiffE2bs+912];
	fma.rn.f32 	%f487, %f373, %f486, %f455;
	ld.shared.f32 	%f488, [_ZZ7sgemmNNPKfiS0_iPfiiffE2bs+916];
	fma.rn.f32 	%f489, %f373, %f488, %f457;
	ld.shared.f32 	%f490, [_ZZ7sgemmNNPKfiS0_iPfiiffE2bs+920];
	fma.rn.f32 	%f491, %f373, %f490, %f459;
	ld.shared.f32 	%f492, [_ZZ7sgemmNNPKfiS0_iPfiiffE2bs+924];
	fma.rn.f32 	%f493, %f373, %f492, %f461;
	ld.shared.f32 	%f494, [_ZZ7sgemmNNPKfiS0_iPfiiffE2bs+928];
	fma.rn.f32 	%f495, %f373, %f494, %f463;
	ld.shared.f32 	%f496, [_ZZ7sgemmNNPKfiS0_iPfiiffE2bs+932];
	fma.rn.f32 	%f497, %f373, %f496, %f465;
	ld.shared.f32 	%f498, [_ZZ7sgemmNNPKfiS0_iPfiiffE2bs+936];
	fma.rn.f32 	%f499, %f373, %f498, %f467;
	ld.shared.f32 	%f500, [_ZZ7sgemmNNPKfiS0_iPfiiffE2bs+940];
	fma.rn.f32 	%f501, %f373, %f500, %f469;
	ld.shared.f32 	%f502, [_ZZ7sgemmNNPKfiS0_iPfiiffE2bs+944];
	fma.rn.f32 	%f503, %f373, %f502, %f471;
	ld.shared.f32 	%f504, [_ZZ7sgemmNNPKfiS0_iPfiiffE2bs+952];
	fma.rn.f32 	%f505, %f406, %f504, %f473;
	ld.shared.f32 	%f506, [_ZZ7sgemmNNPKfiS0_iPfiiffE2bs+956];
	fma.rn.f32 	%f507, %f406, %f506, %f475;
	ld.shared.f32 	%f508, [_ZZ7sgemmNNPKfiS0_iPfiiffE2bs+960];
	fma.rn.f32 	%f509, %f406, %f508, %f477;
	ld.shared.f32 	%f510, [_ZZ7sgemmNNPKfiS0_iPfiiffE2bs+964];
	fma.rn.f32 	%f511, %f406, %f510, %f479;
	ld.shared.f32 	%f512, [_ZZ7sgemmNNPKfiS0_iPfiiffE2bs+968];
	fma.rn.f32 	%f513, %f406, %f512, %f481;
	ld.shared.f32 	%f514, [_ZZ7sgemmNNPKfiS0_iPfiiffE2bs+972];
	fma.rn.f32 	%f515, %f406, %f514, %f483;
	ld.shared.f32 	%f516, [_ZZ7sgemmNNPKfiS0_iPfiiffE2bs+976];
	fma.rn.f32 	%f517, %f406, %f516, %f485;
	ld.shared.f32 	%f518, [_ZZ7sgemmNNPKfiS0_iPfiiffE2bs+980];
	fma.rn.f32 	%f519, %f406, %f518, %f487;
	ld.shared.f32 	%f520, [_ZZ7sgemmNNPKfiS0_iPfiiffE2bs+984];
	fma.rn.f32 	%f521, %f406, %f520, %f489;
	ld.shared.f32 	%f522, [_ZZ7sgemmNNPKfiS0_iPfiiffE2bs+988];
	fma.rn.f32 	%f523, %f406, %f522, %f491;
	ld.shared.f32 	%f524, [_ZZ7sgemmNNPKfiS0_iPfiiffE2bs+992];
	fma.rn.f32 	%f525, %f406, %f524, %f493;
	ld.shared.f32 	%f526, [_ZZ7sgemmNNPKfiS0_iPfiiffE2bs+996];
	fma.rn.f32 	%f527, %f406, %f526, %f495;
	ld.shared.f32 	%f528, [_ZZ7sgemmNNPKfiS0_iPfiiffE2bs+1000];
	fma.rn.f32 	%f529, %f406, %f528, %f497;
	ld.shared.f32 	%f530, [_ZZ7sgemmNNPKfiS0_iPfiiffE2bs+1004];
	fma.rn.f32 	%f531, %f406, %f530, %f499;
	ld.shared.f32 	%f532, [_ZZ7sgemmNNPKfiS0_iPfiiffE2bs+1008];
	fma.rn.f32 	%f533, %f406, %f532, %f501;
	ld.shared.f32 	%f534, [_ZZ7sgemmNNPKfiS0_iPfiiffE2bs+1012];
	fma.rn.f32 	%f535, %f406, %f534, %f503;
	ld.shared.f32 	%f536, [_ZZ7sgemmNNPKfiS0_iPfiiffE2bs+1020];
	fma.rn.f32 	%f617, %f439, %f536, %f505;
	ld.shared.f32 	%f537, [_ZZ7sgemmNNPKfiS0_iPfiiffE2bs+1024];
	fma.rn.f32 	%f616, %f439, %f537, %f507;
	ld.shared.f32 	%f538, [_ZZ7sgemmNNPKfiS0_iPfiiffE2bs+1028];
	fma.rn.f32 	%f615, %f439, %f538, %f509;
	ld.shared.f32 	%f539, [_ZZ7sgemmNNPKfiS0_iPfiiffE2bs+1032];
	fma.rn.f32 	%f614, %f439, %f539, %f511;
	ld.shared.f32 	%f540, [_ZZ7sgemmNNPKfiS0_iPfiiffE2bs+1036];
	fma.rn.f32 	%f613, %f439, %f540, %f513;
	ld.shared.f32 	%f541, [_ZZ7sgemmNNPKfiS0_iPfiiffE2bs+1040];
	fma.rn.f32 	%f612, %f439, %f541, %f515;
	ld.shared.f32 	%f542, [_ZZ7sgemmNNPKfiS0_iPfiiffE2bs+1044];
	fma.rn.f32 	%f611, %f439, %f542, %f517;
	ld.shared.f32 	%f543, [_ZZ7sgemmNNPKfiS0_iPfiiffE2bs+1048];
	fma.rn.f32 	%f610, %f439, %f543, %f519;
	ld.shared.f32 	%f544, [_ZZ7sgemmNNPKfiS0_iPfiiffE2bs+1052];
	fma.rn.f32 	%f609, %f439, %f544, %f521;
	ld.shared.f32 	%f545, [_ZZ7sgemmNNPKfiS0_iPfiiffE2bs+1056];
	fma.rn.f32 	%f608, %f439, %f545, %f523;
	ld.shared.f32 	%f546, [_ZZ7sgemmNNPKfiS0_iPfiiffE2bs+1060];
	fma.rn.f32 	%f607, %f439, %f546, %f525;
	ld.shared.f32 	%f547, [_ZZ7sgemmNNPKfiS0_iPfiiffE2bs+1064];
	fma.rn.f32 	%f606, %f439, %f547, %f527;
	ld.shared.f32 	%f548, [_ZZ7sgemmNNPKfiS0_iPfiiffE2bs+1068];
	fma.rn.f32 	%f605, %f439, %f548, %f529;
	ld.shared.f32 	%f549, [_ZZ7sgemmNNPKfiS0_iPfiiffE2bs+1072];
	fma.rn.f32 	%f604, %f439, %f549, %f531;
	ld.shared.f32 	%f550, [_ZZ7sgemmNNPKfiS0_iPfiiffE2bs+1076];
	fma.rn.f32 	%f603, %f439, %f550, %f533;
	ld.shared.f32 	%f551, [_ZZ7sgemmNNPKfiS0_iPfiiffE2bs+1080];
	fma.rn.f32 	%f602, %f439, %f551, %f535;
	add.s64 	%rd60, %rd60, 64;
	bar.sync 	0;
	setp.lt.u64 	%p1, %rd60, %rd4;
	add.s64 	%rd59, %rd42, %rd24;
	@%p1 bra 	$L__BB3_1;
	ld.param.f32 	%f601, [_Z7sgemmNNPKfiS0_iPfiiff_param_8];
	ld.param.f32 	%f600, [_Z7sgemmNNPKfiS0_iPfiiff_param_7];
	ld.global.f32 	%f552, [%rd3];
	mul.f32 	%f553, %f601, %f552;
	fma.rn.f32 	%f554, %f600, %f617, %f553;
	st.global.f32 	[%rd3], %f554;
	mul.wide.s32 	%rd43, %r3, 4;
	add.s64 	%rd44, %rd3, %rd43;
	ld.global.f32 	%f555, [%rd44];
	mul.f32 	%f556, %f601, %f555;
	fma.rn.f32 	%f557, %f600, %f616, %f556;
	st.global.f32 	[%rd44], %f557;
	add.s64 	%rd45, %rd44, %rd43;
	ld.global.f32 	%f558, [%rd45];
	mul.f32 	%f559, %f601, %f558;
	fma.rn.f32 	%f560, %f600, %f615, %f559;
	st.global.f32 	[%rd45], %f560;
	add.s64 	%rd46, %rd45, %rd43;
	ld.global.f32 	%f561, [%rd46];
	mul.f32 	%f562, %f601, %f561;
	fma.rn.f32 	%f563, %f600, %f614, %f562;
	st.global.f32 	[%rd46], %f563;
	add.s64 	%rd47, %rd46, %rd43;
	ld.global.f32 	%f564, [%rd47];
	mul.f32 	%f565, %f601, %f564;
	fma.rn.f32 	%f566, %f600, %f613, %f565;
	st.global.f32 	[%rd47], %f566;
	add.s64 	%rd48, %rd47, %rd43;
	ld.global.f32 	%f567, [%rd48];
	mul.f32 	%f568, %f601, %f567;
	fma.rn.f32 	%f569, %f600, %f612, %f568;
	st.global.f32 	[%rd48], %f569;
	add.s64 	%rd49, %rd48, %rd43;
	ld.global.f32 	%f570, [%rd49];
	mul.f32 	%f571, %f601, %f570;
	fma.rn.f32 	%f572, %f600, %f611, %f571;
	st.global.f32 	[%rd49], %f572;
	add.s64 	%rd50, %rd49, %rd43;
	ld.global.f32 	%f573, [%rd50];
	mul.f32 	%f574, %f601, %f573;
	fma.rn.f32 	%f575, %f600, %f610, %f574;
	st.global.f32 	[%rd50], %f575;
	add.s64 	%rd51, %rd50, %rd43;
	ld.global.f32 	%f576, [%rd51];
	mul.f32 	%f577, %f601, %f576;
	fma.rn.f32 	%f578, %f600, %f609, %f577;
	st.global.f32 	[%rd51], %f578;
	add.s64 	%rd52, %rd51, %rd43;
	ld.global.f32 	%f579, [%rd52];
	mul.f32 	%f580, %f601, %f579;
	fma.rn.f32 	%f581, %f600, %f608, %f580;
	st.global.f32 	[%rd52], %f581;
	add.s64 	%rd53, %rd52, %rd43;
	ld.global.f32 	%f582, [%rd53];
	mul.f32 	%f583, %f601, %f582;
	fma.rn.f32 	%f584, %f600, %f607, %f583;
	st.global.f32 	[%rd53], %f584;
	add.s64 	%rd54, %rd53, %rd43;
	ld.global.f32 	%f585, [%rd54];
	mul.f32 	%f586, %f601, %f585;
	fma.rn.f32 	%f587, %f600, %f606, %f586;
	st.global.f32 	[%rd54], %f587;
	add.s64 	%rd55, %rd54, %rd43;
	ld.global.f32 	%f588, [%rd55];
	mul.f32 	%f589, %f601, %f588;
	fma.rn.f32 	%f590, %f600, %f605, %f589;
	st.global.f32 	[%rd55], %f590;
	add.s64 	%rd56, %rd55, %rd43;
	ld.global.f32 	%f591, [%rd56];
	mul.f32 	%f592, %f601, %f591;
	fma.rn.f32 	%f593, %f600, %f604, %f592;
	st.global.f32 	[%rd56], %f593;
	add.s64 	%rd57, %rd56, %rd43;
	ld.global.f32 	%f594, [%rd57];
	mul.f32 	%f595, %f601, %f594;
	fma.rn.f32 	%f596, %f600, %f603, %f595;
	st.global.f32 	[%rd57], %f596;
	add.s64 	%rd58, %rd57, %rd43;
	ld.global.f32 	%f597, [%rd58];
	mul.f32 	%f598, %f601, %f597;
	fma.rn.f32 	%f599, %f600, %f602, %f598;
	st.global.f32 	[%rd58], %f599;
	ret;

}
	// .globl	_Z13k_fill_matrixPfiif
.visible .entry _Z13k_fill_matrixPfiif(
	.param .u64 .ptr .align 1 _Z13k_fill_matrixPfiif_param_0,
	.param .u32 _Z13k_fill_matrixPfiif_param_1,
	.param .u32 _Z13k_fill_matrixPfiif_param_2,
	.param .f32 _Z13k_fill_matrixPfiif_param_3
)
{
	.reg .pred 	%p<4>;
	.reg .b32 	%r<12>;
	.reg .b32 	%f<2>;
	.reg .b64 	%rd<5>;

	ld.param.u64 	%rd1, [_Z13k_fill_matrixPfiif_param_0];
	ld.param.u32 	%r4, [_Z13k_fill_matrixPfiif_param_1];
	ld.param.u32 	%r3, [_Z13k_fill_matrixPfiif_param_2];
	ld.param.f32 	%f1, [_Z13k_fill_matrixPfiif_param_3];
	mov.u32 	%r5, %ntid.y;
	mov.u32 	%r6, %ctaid.y;
	mov.u32 	%r7, %tid.y;
	mad.lo.s32 	%r1, %r5, %r6, %r7;
	mov.u32 	%r8, %ntid.x;
	mov.u32 	%r9, %ctaid.x;
	mov.u32 	%r10, %tid.x;
	mad.lo.s32 	%r2, %r8, %r9, %r10;
	setp.ge.s32 	%p1, %r1, %r4;
	setp.ge.s32 	%p2, %r2, %r3;
	or.pred  	%p3, %p1, %p2;
	@%p3 bra 	$L__BB4_2;
	cvta.to.global.u64 	%rd2, %rd1;
	mad.lo.s32 	%r11, %r3, %r1, %r2;
	mul.wide.s32 	%rd3, %r11, 4;
	add.s64 	%rd4, %rd2, %rd3;
	st.global.f32 	[%rd4], %f1;
$L__BB4_2:
	ret;

}


// ===== COMPILED SASS (sm_100) =====

	.target	sm_100

	.elftype	@"ET_EXEC"


//--------------------- .note.nv.tkinfo           --------------------------
	.section	.note.nv.tkinfo,"",@"SHT_NOTE"
	.sectionflags	@"SHF_NOTE_NV_TKINFO"
	.tkinfo
        /*0018*/ 	.word	0x00000002
        /*0030*/ 	.string	""
        /*0030*/ 	.string	"ptxas"
        /*0030*/ 	.string	"Cuda compilation tools, release 13.0, V13.0.88"
        /*0030*/ 	.string	"Build cuda_13.0.r13.0/compiler.36424714_0"
        /*0030*/ 	.string	"-arch sm_100 -m 64 "



//--------------------- .note.nv.cuinfo           --------------------------
	.section	.note.nv.cuinfo,"",@"SHT_NOTE"
	.sectionflags	@"SHF_NOTE_NV_CUINFO"
        /*0018*/ 	.short	0x0002
        /*001a*/ 	.short	0x0064
        /*001c*/ 	.short	0x0082
	.zero		2


//--------------------- .nv.info                  --------------------------
	.section	.nv.info,"",@"SHT_CUDA_INFO"
	.align	4


	//----- nvinfo : EIATTR_REGCOUNT
	.align		4
        /*0000*/ 	.byte	0x04, 0x2f
        /*0002*/ 	.short	(.L_1 - .L_0)
	.align		4
.L_0:
        /*0004*/ 	.word	index@(_Z15k_matMult_naivePfS_S_iii)
        /*0008*/ 	.word	0x00000020


	//----- nvinfo : EIATTR_FRAME_SIZE
	.align		4
.L_1:
        /*000c*/ 	.byte	0x04, 0x11
        /*000e*/ 	.short	(.L_3 - .L_2)
	.align		4
.L_2:
        /*0010*/ 	.word	index@(_Z15k_matMult_naivePfS_S_iii)
        /*0014*/ 	.word	0x00000000


	//----- nvinfo : EIATTR_REGCOUNT
	.align		4
.L_3:
        /*0018*/ 	.byte	0x04, 0x2f
        /*001a*/ 	.short	(.L_5 - .L_4)
	.align		4
.L_4:
        /*001c*/ 	.word	index@(_Z16k_matMult_unrollPfS_S_iii)
        /*0020*/ 	.word	0x00000020


	//----- nvinfo : EIATTR_FRAME_SIZE
	.align		4
.L_5:
        /*0024*/ 	.byte	0x04, 0x11
        /*0026*/ 	.short	(.L_7 - .L_6)
	.align		4
.L_6:
        /*0028*/ 	.word	index@(_Z16k_matMult_unrollPfS_S_iii)
        /*002c*/ 	.word	0x00000000


	//----- nvinfo : EIATTR_REGCOUNT
	.align		4
.L_7:
        /*0030*/ 	.byte	0x04, 0x2f
        /*0032*/ 	.short	(.L_9 - .L_8)
	.align		4
.L_8:
        /*0034*/ 	.word	index@(_Z17k_matMult_unroll2PfS_S_iii)
        /*0038*/ 	.word	0x00000028


	//----- nvinfo : EIATTR_FRAME_SIZE
	.align		4
.L_9:
        /*003c*/ 	.byte	0x04, 0x11
        /*003e*/ 	.short	(.L_11 - .L_10)
	.align		4
.L_10:
        /*0040*/ 	.word	index@(_Z17k_matMult_unroll2PfS_S_iii)
        /*0044*/ 	.word	0x00000000


	//----- nvinfo : EIATTR_REGCOUNT
	.align		4
.L_11:
        /*0048*/ 	.byte	0x04, 0x2f
        /*004a*/ 	.short	(.L_13 - .L_12)
	.align		4
.L_12:
        /*004c*/ 	.word	index@(_Z7sgemmNNPKfiS0_iPfiiff)
        /*0050*/ 	.word	0x00000036


	//----- nvinfo : EIATTR_FRAME_SIZE
	.align		4
.L_13:
        /*0054*/ 	.byte	0x04, 0x11
        /*0056*/ 	.short	(.L_15 - .L_14)
	.align		4
.L_14:
        /*0058*/ 	.word	index@(_Z7sgemmNNPKfiS0_iPfiiff)
        /*005c*/ 	.word	0x00000000


	//----- nvinfo : EIATTR_REGCOUNT
	.align		4
.L_15:
        /*0060*/ 	.byte	0x04, 0x2f
        /*0062*/ 	.short	(.L_17 - .L_16)
	.align		4
.L_16:
        /*0064*/ 	.word	index@(_Z13k_fill_matrixPfiif)
        /*0068*/ 	.word	0x0000000a


	//----- nvinfo : EIATTR_FRAME_SIZE
	.align		4
.L_17:
        /*006c*/ 	.byte	0x04, 0x11
        /*006e*/ 	.short	(.L_19 - .L_18)
	.align		4
.L_18:
        /*0070*/ 	.word	index@(_Z13k_fill_matrixPfiif)
        /*0074*/ 	.word	0x00000000


	//----- nvinfo : EIATTR_MIN_STACK_SIZE
	.align		4
.L_19:
        /*0078*/ 	.byte	0x04, 0x12
        /*007a*/ 	.short	(.L_21 - .L_20)
	.align		4
.L_20:
        /*007c*/ 	.word	index@(_Z13k_fill_matrixPfiif)
        /*0080*/ 	.word	0x00000000


	//----- nvinfo : EIATTR_MIN_STACK_SIZE
	.align		4
.L_21:
        /*0084*/ 	.byte	0x04, 0x12
        /*0086*/ 	.short	(.L_23 - .L_22)
	.align		4
.L_22:
        /*0088*/ 	.word	index@(_Z7sgemmNNPKfiS0_iPfiiff)
        /*008c*/ 	.word	0x00000000


	//----- nvinfo : EIATTR_MIN_STACK_SIZE
	.align		4
.L_23:
        /*0090*/ 	.byte	0x04, 0x12
        /*0092*/ 	.short	(.L_25 - .L_24)
	.align		4
.L_24:
        /*0094*/ 	.word	index@(_Z17k_matMult_unroll2PfS_S_iii)
        /*0098*/ 	.word	0x00000000


	//----- nvinfo : EIATTR_MIN_STACK_SIZE
	.align		4
.L_25:
        /*009c*/ 	.byte	0x04, 0x12
        /*009e*/ 	.short	(.L_27 - .L_26)
	.align		4
.L_26:
        /*00a0*/ 	.word	index@(_Z16k_matMult_unrollPfS_S_iii)
        /*00a4*/ 	.word	0x00000000


	//----- nvinfo : EIATTR_MIN_STACK_SIZE
	.align		4
.L_27:
        /*00a8*/ 	.byte	0x04, 0x12
        /*00aa*/ 	.short	(.L_29 - .L_28)
	.align		4
.L_28:
        /*00ac*/ 	.word	index@(_Z15k_matMult_naivePfS_S_iii)
        /*00b0*/ 	.word	0x00000000
.L_29:


//--------------------- .nv.compat                --------------------------
	.section	.nv.compat,"",@"SHT_CUDA_COMPAT_INFO"
	.align	4
        /*0000*/ 	.byte	0x02, 0x09, 0x00, 0x00, 0x02, 0x02, 0x01, 0x00, 0x02, 0x05, 0x05, 0x00, 0x03, 0x07, 0x01, 0x01
        /*0010*/ 	.byte	0x02, 0x03, 0x00, 0x00, 0x02, 0x06, 0x01, 0x00, 0x04, 0x0b, 0x08, 0x00, 0x09, 0x00, 0x00, 0x00
        /*0020*/ 	.byte	0x00, 0x00, 0x00, 0x00


//--------------------- .nv.info._Z13k_fill_matrixPfiif --------------------------
	.section	.nv.info._Z13k_fill_matrixPfiif,"",@"SHT_CUDA_INFO"
	.sectionflags	@""
	.align	4


	//----- nvinfo : EIATTR_CUDA_API_VERSION
	.align		4
        /*0000*/ 	.byte	0x04, 0x37
        /*0002*/ 	.short	(.L_31 - .L_30)
.L_30:
        /*0004*/ 	.word	0x00000082


	//----- nvinfo : EIATTR_KPARAM_INFO
	.align		4
.L_31:
        /*0008*/ 	.byte	0x04, 0x17
        /*000a*/ 	.short	(.L_33 - .L_32)
.L_32:
        /*000c*/ 	.word	0x00000000
        /*0010*/ 	.short	0x0003
        /*0012*/ 	.short	0x0010
        /*0014*/ 	.byte	0x00, 0xf0, 0x11, 0x00


	//----- nvinfo : EIATTR_KPARAM_INFO
	.align		4
.L_33:
        /*0018*/ 	.byte	0x04, 0x17
        /*001a*/ 	.short	(.L_35 - .L_34)
.L_34:
        /*001c*/ 	.word	0x00000000
        /*0020*/ 	.short	0x0002
        /*0022*/ 	.short	0x000c
        /*0024*/ 	.byte	0x00, 0xf0, 0x11, 0x00


	//----- nvinfo : EIATTR_KPARAM_INFO
	.align		4
.L_35:
        /*0028*/ 	.byte	0x04, 0x17
        /*002a*/ 	.short	(.L_37 - .L_36)
.L_36:
        /*002c*/ 	.word	0x00000000
        /*0030*/ 	.short	0x0001
        /*0032*/ 	.short	0x0008
        /*0034*/ 	.byte	0x00, 0xf0, 0x11, 0x00


	//----- nvinfo : EIATTR_KPARAM_INFO
	.align		4
.L_37:
        /*0038*/ 	.byte	0x04, 0x17
        /*003a*/ 	.short	(.L_39 - .L_38)
.L_38:
        /*003c*/ 	.word	0x00000000
        /*0040*/ 	.short	0x0000
        /*0042*/ 	.short	0x0000
        /*0044*/ 	.byte	0x00, 0xf5, 0x21, 0x00


	//----- nvinfo : EIATTR_SPARSE_MMA_MASK
	.align		4
.L_39:
        /*0048*/ 	.byte	0x03, 0x50
        /*004a*/ 	.short	0x0000


	//----- nvinfo : EIATTR_MAXREG_COUNT
	.align		4
        /*004c*/ 	.byte	0x03, 0x1b
        /*004e*/ 	.short	0x00ff


	//----- nvinfo : EIATTR_MERCURY_ISA_VERSION
	.align		4
        /*0050*/ 	.byte	0x03, 0x5f
        /*0052*/ 	.short	0x0101


	//----- nvinfo : EIATTR_VRC_CTA_INIT_COUNT
	.align		4
        /*0054*/ 	.byte	0x02, 0x4a
	.zero		1
	.zero		1


	//----- nvinfo : EIATTR_EXIT_INSTR_OFFSETS
	.align		4
        /*0058*/ 	.byte	0x04, 0x1c
        /*005a*/ 	.short	(.L_41 - .L_40)


	//   ....[0]....
.L_40:
        /*005c*/ 	.word	0x000000c0


	//   ....[1]....
        /*0060*/ 	.word	0x00000130


	//----- nvinfo : EIATTR_CBANK_PARAM_SIZE
	.align		4
.L_41:
        /*0064*/ 	.byte	0x03, 0x19
        /*0066*/ 	.short	0x0014


	//----- nvinfo : EIATTR_PARAM_CBANK
	.align		4
        /*0068*/ 	.byte	0x04, 0x0a
        /*006a*/ 	.short	(.L_43 - .L_42)
	.align		4
.L_42:
        /*006c*/ 	.word	index@(.nv.constant0._Z13k_fill_matrixPfiif)
        /*0070*/ 	.short	0x0380
        /*0072*/ 	.short	0x0014


	//----- nvinfo : EIATTR_SW_WAR
	.align		4
.L_43:
        /*0074*/ 	.byte	0x04, 0x36
        /*0076*/ 	.short	(.L_45 - .L_44)
.L_44:
        /*0078*/ 	.word	0x00000008
.L_45:


//--------------------- .nv.info._Z7sgemmNNPKfiS0_iPfiiff --------------------------
	.section	.nv.info._Z7sgemmNNPKfiS0_iPfiiff,"",@"SHT_CUDA_INFO"
	.sectionflags	@""
	.align	4


	//----- nvinfo : EIATTR_CUDA_API_VERSION
	.align		4
        /*0000*/ 	.byte	0x04, 0x37
        /*0002*/ 	.short	(.L_47 - .L_46)
.L_46:
        /*0004*/ 	.word	0x00000082


	//----- nvinfo : EIATTR_KPARAM_INFO
	.align		4
.L_47:
        /*0008*/ 	.byte	0x04, 0x17
        /*000a*/ 	.short	(.L_49 - .L_48)
.L_48:
        /*000c*/ 	.word	0x00000000
        /*0010*/ 	.short	0x0008
        /*0012*/ 	.short	0x0034
        /*0014*/ 	.byte	0x00, 0xf0, 0x11, 0x00


	//----- nvinfo : EIATTR_KPARAM_INFO
	.align		4
.L_49:
        /*0018*/ 	.byte	0x04, 0x17
        /*001a*/ 	.short	(.L_51 - .L_50)
.L_50:
        /*001c*/ 	.word	0x00000000
        /*0020*/ 	.short	0x0007
        /*0022*/ 	.short	0x0030
        /*0024*/ 	.byte	0x00, 0xf0, 0x11, 0x00


	//----- nvinfo : EIATTR_KPARAM_INFO
	.align		4
.L_51:
        /*0028*/ 	.byte	0x04, 0x17
        /*002a*/ 	.short	(.L_53 - .L_52)
.L_52:
        /*002c*/ 	.word	0x00000000
        /*0030*/ 	.short	0x0006
        /*0032*/ 	.short	0x002c
        /*0034*/ 	.byte	0x00, 0xf0, 0x11, 0x00


	//----- nvinfo : EIATTR_KPARAM_INFO
	.align		4
.L_53:
        /*0038*/ 	.byte	0x04, 0x17
        /*003a*/ 	.short	(.L_55 - .L_54)
.L_54:
        /*003c*/ 	.word	0x00000000
        /*0040*/ 	.short	0x0005
        /*0042*/ 	.short	0x0028
        /*0044*/ 	.byte	0x00, 0xf0, 0x11, 0x00


	//----- nvinfo : EIATTR_KPARAM_INFO
	.align		4
.L_55:
        /*0048*/ 	.byte	0x04, 0x17
        /*004a*/ 	.short	(.L_57 - .L_56)
.L_56:
        /*004c*/ 	.word	0x00000000
        /*0050*/ 	.short	0x0004
        /*0052*/ 	.short	0x0020
        /*0054*/ 	.byte	0x00, 0xf5, 0x21, 0x00


	//----- nvinfo : EIATTR_KPARAM_INFO
	.align		4
.L_57:
        /*0058*/ 	.byte	0x04, 0x17
        /*005a*/ 	.short	(.L_59 - .L_58)
.L_58:
        /*005c*/ 	.word	0x00000000
        /*0060*/ 	.short	0x0003
        /*0062*/ 	.short	0x0018
        /*0064*/ 	.byte	0x00, 0xf0, 0x11, 0x00


	//----- nvinfo : EIATTR_KPARAM_INFO
	.align		4
.L_59:
        /*0068*/ 	.byte	0x04, 0x17
        /*006a*/ 	.short	(.L_61 - .L_60)
.L_60:
        /*006c*/ 	.word	0x00000000
        /*0070*/ 	.short	0x0002
        /*0072*/ 	.short	0x0010
        /*0074*/ 	.byte	0x00, 0xf5, 0x21, 0x00


	//----- nvinfo : EIATTR_KPARAM_INFO
	.align		4
.L_61:
        /*0078*/ 	.byte	0x04, 0x17
        /*007a*/ 	.short	(.L_63 - .L_62)
.L_62:
        /*007c*/ 	.word	0x00000000
        /*0080*/ 	.short	0x0001
        /*0082*/ 	.short	0x0008
        /*0084*/ 	.byte	0x00, 0xf0, 0x11, 0x00


	//----- nvinfo : EIATTR_KPARAM_INFO
	.align		4
.L_63:
        /*0088*/ 	.byte	0x04, 0x17
        /*008a*/ 	.short	(.L_65 - .L_64)
.L_64:
        /*008c*/ 	.word	0x00000000
        /*0090*/ 	.short	0x0000
        /*0092*/ 	.short	0x0000
        /*0094*/ 	.byte	0x00, 0xf5, 0x21, 0x00


	//----- nvinfo : EIATTR_SPARSE_MMA_MASK
	.align		4
.L_65:
        /*0098*/ 	.byte	0x03, 0x50
        /*009a*/ 	.short	0x0000


	//----- nvinfo : EIATTR_MAXREG_COUNT
	.align		4
        /*009c*/ 	.byte	0x03, 0x1b
        /*009e*/ 	.short	0x00ff


	//----- nvinfo : EIATTR_NUM_BARRIERS
	.align		4
        /*00a0*/ 	.byte	0x02, 0x4c
        /*00a2*/ 	.byte	0x01
	.zero		1


	//----- nvinfo : EIATTR_MERCURY_ISA_VERSION
	.align		4
        /*00a4*/ 	.byte	0x03, 0x5f
        /*00a6*/ 	.short	0x0101


	//----- nvinfo : EIATTR_UNUSED_LOAD_BYTE_OFFSET
	.align		4
        /*00a8*/ 	.byte	0x04, 0x44
        /*00aa*/ 	.short	(.L_67 - .L_66)


	//   ....[0]....
.L_66:
        /*00ac*/ 	.word	0x000005a0
        /*00b0*/ 	.word	0x0000fff0


	//   ....[1]....
        /*00b4*/ 	.word	0x00000690
        /*00b8*/ 	.word	0x0000ff0f


	//   ....[2]....
        /*00bc*/ 	.word	0x00000820
        /*00c0*/ 	.word	0x0000f0ff


	//   ....[3]....
        /*00c4*/ 	.word	0x00000930
        /*00c8*/ 	.word	0x00000fff


	//   ....[4]....
        /*00cc*/ 	.word	0x00000b30
        /*00d0*/ 	.word	0x0000fff0


	//   ....[5]....
        /*00d4*/ 	.word	0x00000c30
        /*00d8*/ 	.word	0x0000ff0f


	//   ....[6]....
        /*00dc*/ 	.word	0x00000dc0
        /*00e0*/ 	.word	0x0000f0ff


	//   ....[7]....
        /*00e4*/ 	.word	0x00000ed0
        /*00e8*/ 	.word	0x00000fff


	//   ....[8]....
        /*00ec*/ 	.word	0x00001090
        /*00f0*/ 	.word	0x0000fff0


	//   ....[9]....
        /*00f4*/ 	.word	0x000011c0
        /*00f8*/ 	.word	0x0000ff0f


	//   ....[10]....
        /*00fc*/ 	.word	0x000012b0
        /*0100*/ 	.word	0x0000f0ff


	//   ....[11]....
        /*0104*/ 	.word	0x00001460
        /*0108*/ 	.word	0x00000fff


	//   ....[12]....
        /*010c*/ 	.word	0x00001540
        /*0110*/ 	.word	0x0000fff0


	//   ....[13]....
        /*0114*/ 	.word	0x000016d0
        /*0118*/ 	.word	0x0000ff0f


	//   ....[14]....
        /*011c*/ 	.word	0x00001800
        /*0120*/ 	.word	0x0000f0ff


	//   ....[15]....
        /*0124*/ 	.word	0x000018f0
        /*0128*/ 	.word	0x00000fff


	//----- nvinfo : EIATTR_VRC_CTA_INIT_COUNT
	.align		4
.L_67:
        /*012c*/ 	.byte	0x02, 0x4a
	.zero		1
	.zero		1


	//----- nvinfo : EIATTR_EXIT_INSTR_OFFSETS
	.align		4
        /*0130*/ 	.byte	0x04, 0x1c
        /*0132*/ 	.short	(.L_69 - .L_68)


	//   ....[0]....
.L_68:
        /*0134*/ 	.word	0x00001fa0


	//----- nvinfo : EIATTR_CRS_STACK_SIZE
	.align		4
.L_69:
        /*0138*/ 	.byte	0x04, 0x1e
        /*013a*/ 	.short	(.L_71 - .L_70)
.L_70:
        /*013c*/ 	.word	0x00000000


	//----- nvinfo : EIATTR_CBANK_PARAM_SIZE
	.align		4
.L_71:
        /*0140*/ 	.byte	0x03, 0x19
        /*0142*/ 	.short	0x0038


	//----- nvinfo : EIATTR_PARAM_CBANK
	.align		4
        /*0144*/ 	.byte	0x04, 0x0a
        /*0146*/ 	.short	(.L_73 - .L_72)
	.align		4
.L_72:
        /*0148*/ 	.word	index@(.nv.constant0._Z7sgemmNNPKfiS0_iPfiiff)
        /*014c*/ 	.short	0x0380
        /*014e*/ 	.short	0x0038


	//----- nvinfo : EIATTR_SW_WAR
	.align		4
.L_73:
        /*0150*/ 	.byte	0x04, 0x36
        /*0152*/ 	.short	(.L_75 - .L_74)
.L_74:
        /*0154*/ 	.word	0x00000008
.L_75:


//--------------------- .nv.info._Z17k_matMult_unroll2PfS_S_iii --------------------------
	.section	.nv.info._Z17k_matMult_unroll2PfS_S_iii,"",@"SHT_CUDA_INFO"
	.sectionflags	@""
	.align	4


	//----- nvinfo : EIATTR_CUDA_API_VERSION
	.align		4
        /*0000*/ 	.byte	0x04, 0x37
        /*0002*/ 	.short	(.L_77 - .L_76)
.L_76:
        /*0004*/ 	.word	0x00000082


	//----- nvinfo : EIATTR_KPARAM_INFO
	.align		4
.L_77:
        /*0008*/ 	.byte	0x04, 0x17
        /*000a*/ 	.short	(.L_79 - .L_78)
.L_78:
        /*000c*/ 	.word	0x00000000
        /*0010*/ 	.short	0x0005
        /*0012*/ 	.short	0x0020
        /*0014*/ 	.byte	0x00, 0xf0, 0x11, 0x00


	//----- nvinfo : EIATTR_KPARAM_INFO
	.align		4
.L_79:
        /*0018*/ 	.byte	0x04, 0x17
        /*001a*/ 	.short	(.L_81 - .L_80)
.L_80:
        /*001c*/ 	.word	0x00000000
        /*0020*/ 	.short	0x0004
        /*0022*/ 	.short	0x001c
        /*0024*/ 	.byte	0x00, 0xf0, 0x11, 0x00


	//----- nvinfo : EIATTR_KPARAM_INFO
	.align		4
.L_81:
        /*0028*/ 	.byte	0x04, 0x17
        /*002a*/ 	.short	(.L_83 - .L_82)
.L_82:
        /*002c*/ 	.word	0x00000000
        /*0030*/ 	.short	0x0003
        /*0032*/ 	.short	0x0018
        /*0034*/ 	.byte	0x00, 0xf0, 0x11, 0x00


	//----- nvinfo : EIATTR_KPARAM_INFO
	.align		4
.L_83:
        /*0038*/ 	.byte	0x04, 0x17
        /*003a*/ 	.short	(.L_85 - .L_84)
.L_84:
        /*003c*/ 	.word	0x00000000
        /*0040*/ 	.short	0x0002
        /*0042*/ 	.short	0x0010
        /*0044*/ 	.byte	0x00, 0xf5, 0x21, 0x00


	//----- nvinfo : EIATTR_KPARAM_INFO
	.align		4
.L_85:
        /*0048*/ 	.byte	0x04, 0x17
        /*004a*/ 	.short	(.L_87 - .L_86)
.L_86:
        /*004c*/ 	.word	0x00000000
        /*0050*/ 	.short	0x0001
        /*0052*/ 	.short	0x0008
        /*0054*/ 	.byte	0x00, 0xf5, 0x21, 0x00


	//----- nvinfo : EIATTR_KPARAM_INFO
	.align		4
.L_87:
        /*0058*/ 	.byte	0x04, 0x17
        /*005a*/ 	.short	(.L_89 - .L_88)
.L_88:
        /*005c*/ 	.word	0x00000000
        /*0060*/ 	.short	0x0000
        /*0062*/ 	.short	0x0000
        /*0064*/ 	.byte	0x00, 0xf5, 0x21, 0x00


	//----- nvinfo : EIATTR_SPARSE_MMA_MASK
	.align		4
.L_89:
        /*0068*/ 	.byte	0x03, 0x50
        /*006a*/ 	.short	0x0000


	//----- nvinfo : EIATTR_MAXREG_COUNT
	.align		4
        /*006c*/ 	.byte	0x03, 0x1b
        /*006e*/ 	.short	0x00ff


	//----- nvinfo : EIATTR_NUM_BARRIERS
	.align		4
        /*0070*/ 	.byte	0x02, 0x4c
        /*0072*/ 	.byte	0x01
	.zero		1


	//----- nvinfo : EIATTR_MERCURY_ISA_VERSION
	.align		4
        /*0074*/ 	.byte	0x03, 0x5f
        /*0076*/ 	.short	0x0101


	//----- nvinfo : EIATTR_VRC_CTA_INIT_COUNT
	.align		4
        /*0078*/ 	.byte	0x02, 0x4a
	.zero		1
	.zero		1


	//----- nvinfo : EIATTR_EXIT_INSTR_OFFSETS
	.align		4
        /*007c*/ 	.byte	0x04, 0x1c
        /*007e*/ 	.short	(.L_91 - .L_90)


	//   ....[0]....
.L_90:
        /*0080*/ 	.word	0x000029b0


	//----- nvinfo : EIATTR_CBANK_PARAM_SIZE
	.align		4
.L_91:
        /*0084*/ 	.byte	0x03, 0x19
        /*0086*/ 	.short	0x0024


	//----- nvinfo : EIATTR_PARAM_CBANK
	.align		4
        /*0088*/ 	.byte	0x04, 0x0a
        /*008a*/ 	.short	(.L_93 - .L_92)
	.align		4
.L_92:
        /*008c*/ 	.word	index@(.nv.constant0._Z17k_matMult_unroll2PfS_S_iii)
        /*0090*/ 	.short	0x0380
        /*0092*/ 	.short	0x0024


	//----- nvinfo : EIATTR_SW_WAR
	.align		4
.L_93:
        /*0094*/ 	.byte	0x04, 0x36
        /*0096*/ 	.short	(.L_95 - .L_94)
.L_94:
        /*0098*/ 	.word	0x00000008
.L_95:


//--------------------- .nv.info._Z16k_matMult_unrollPfS_S_iii --------------------------
	.section	.nv.info._Z16k_matMult_unrollPfS_S_iii,"",@"SHT_CUDA_INFO"
	.sectionflags	@""
	.align	4


	//----- nvinfo : EIATTR_CUDA_API_VERSION
	.align		4
        /*0000*/ 	.byte	0x04, 0x37
        /*0002*/ 	.short	(.L_97 - .L_96)
.L_96:
        /*0004*/ 	.word	0x00000082


	//----- nvinfo : EIATTR_KPARAM_INFO
	.align		4
.L_97:
        /*0008*/ 	.byte	0x04, 0x17
        /*000a*/ 	.short	(.L_99 - .L_98)
.L_98:
        /*000c*/ 	.word	0x00000000
        /*0010*/ 	.short	0x0005
        /*0012*/ 	.short	0x0020
        /*0014*/ 	.byte	0x00, 0xf0, 0x11, 0x00


	//----- nvinfo : EIATTR_KPARAM_INFO
	.align		4
.L_99:
        /*0018*/ 	.byte	0x04, 0x17
        /*001a*/ 	.short	(.L_101 - .L_100)
.L_100:
        /*001c*/ 	.word	0x00000000
        /*0020*/ 	.short	0x0004
        /*0022*/ 	.short	0x001c
        /*0024*/ 	.byte	0x00, 0xf0, 0x11, 0x00


	//----- nvinfo : EIATTR_KPARAM_INFO
	.align		4
.L_101:
        /*0028*/ 	.byte	0x04, 0x17
        /*002a*/ 	.short	(.L_103 - .L_102)
.L_102:
        /*002c*/ 	.word	0x00000000
        /*0030*/ 	.short	0x0003
        /*0032*/ 	.short	0x0018
        /*0034*/ 	.byte	0x00, 0xf0, 0x11, 0x00


	//----- nvinfo : EIATTR_KPARAM_INFO
	.align		4
.L_103:
        /*0038*/ 	.byte	0x04, 0x17
        /*003a*/ 	.short	(.L_105 - .L_104)
.L_104:
        /*003c*/ 	.word	0x00000000
        /*0040*/ 	.short	0x0002
        /*0042*/ 	.short	0x0010
        /*0044*/ 	.byte	0x00, 0xf5, 0x21, 0x00


	//----- nvinfo : EIATTR_KPARAM_INFO
	.align		4
.L_105:
        /*0048*/ 	.byte	0x04, 0x17
        /*004a*/ 	.short	(.L_107 - .L_106)
.L_106:
        /*004c*/ 	.word	0x00000000
        /*0050*/ 	.short	0x0001
        /*0052*/ 	.short	0x0008
        /*0054*/ 	.byte	0x00, 0xf5, 0x21, 0x00


	//----- nvinfo : EIATTR_KPARAM_INFO
	.align		4
.L_107:
        /*0058*/ 	.byte	0x04, 0x17
        /*005a*/ 	.short	(.L_109 - .L_108)
.L_108:
        /*005c*/ 	.word	0x00000000
        /*0060*/ 	.short	0x0000
        /*0062*/ 	.short	0x0000
        /*0064*/ 	.byte	0x00, 0xf5, 0x21, 0x00


	//----- nvinfo : EIATTR_SPARSE_MMA_MASK
	.align		4
.L_109:
        /*0068*/ 	.byte	0x03, 0x50
        /*006a*/ 	.short	0x0000


	//----- nvinfo : EIATTR_MAXREG_COUNT
	.align		4
        /*006c*/ 	.byte	0x03, 0x1b
        /*006e*/ 	.short	0x00ff


	//----- nvinfo : EIATTR_NUM_BARRIERS
	.align		4
        /*0070*/ 	.byte	0x02, 0x4c
        /*0072*/ 	.byte	0x01
	.zero		1


	//----- nvinfo : EIATTR_MERCURY_ISA_VERSION
	.align		4
        /*0074*/ 	.byte	0x03, 0x5f
        /*0076*/ 	.short	0x0101


	//----- nvinfo : EIATTR_VRC_CTA_INIT_COUNT
	.align		4
        /*0078*/ 	.byte	0x02, 0x4a
	.zero		1
	.zero		1


	//----- nvinfo : EIATTR_EXIT_INSTR_OFFSETS
	.align		4
        /*007c*/ 	.byte	0x04, 0x1c
        /*007e*/ 	.short	(.L_111 - .L_110)


	//   ....[0]....
.L_110:
        /*0080*/ 	.word	0x000008e0


	//----- nvinfo : EIATTR_CBANK_PARAM_SIZE
	.align		4
.L_111:
        /*0084*/ 	.byte	0x03, 0x19
        /*0086*/ 	.short	0x0024


	//----- nvinfo : EIATTR_PARAM_CBANK
	.align		4
        /*0088*/ 	.byte	0x04, 0x0a
        /*008a*/ 	.short	(.L_113 - .L_112)
	.align		4
.L_112:
        /*008c*/ 	.word	index@(.nv.constant0._Z16k_matMult_unrollPfS_S_iii)
        /*0090*/ 	.short	0x0380
        /*0092*/ 	.short	0x0024


	//----- nvinfo : EIATTR_SW_WAR
	.align		4
.L_113:
        /*0094*/ 	.byte	0x04, 0x36
        /*0096*/ 	.short	(.L_115 - .L_114)
.L_114:
        /*0098*/ 	.word	0x00000008
.L_115:


//--------------------- .nv.info._Z15k_matMult_naivePfS_S_iii --------------------------
	.section	.nv.info._Z15k_matMult_naivePfS_S_iii,"",@"SHT_CUDA_INFO"
	.sectionflags	@""
	.align	4


	//----- nvinfo : EIATTR_CUDA_API_VERSION
	.align		4
        /*0000*/ 	.byte	0x04, 0x37
        /*0002*/ 	.short	(.L_117 - .L_116)
.L_116:
        /*0004*/ 	.word	0x00000082


	//----- nvinfo : EIATTR_KPARAM_INFO
	.align		4
.L_117:
        /*0008*/ 	.byte	0x04, 0x17
        /*000a*/ 	.short	(.L_119 - .L_118)
.L_118:
        /*000c*/ 	.word	0x00000000
        /*0010*/ 	.short	0x0005
        /*0012*/ 	.short	0x0020
        /*0014*/ 	.byte	0x00, 0xf0, 0x11, 0x00


	//----- nvinfo : EIATTR_KPARAM_INFO
	.align		4
.L_119:
        /*0018*/ 	.byte	0x04, 0x17
        /*001a*/ 	.short	(.L_121 - .L_120)
.L_120:
        /*001c*/ 	.word	0x00000000
        /*0020*/ 	.short	0x0004
        /*0022*/ 	.short	0x001c
        /*0024*/ 	.byte	0x00, 0xf0, 0x11, 0x00


	//----- nvinfo : EIATTR_KPARAM_INFO
	.align		4
.L_121:
        /*0028*/ 	.byte	0x04, 0x17
        /*002a*/ 	.short	(.L_123 - .L_122)
.L_122:
        /*002c*/ 	.word	0x00000000
        /*0030*/ 	.short	0x0003
        /*0032*/ 	.short	0x0018
        /*0034*/ 	.byte	0x00, 0xf0, 0x11, 0x00


	//----- nvinfo : EIATTR_KPARAM_INFO
	.align		4
.L_123:
        /*0038*/ 	.byte	0x04, 0x17
        /*003a*/ 	.short	(.L_125 - .L_124)
.L_124:
        /*003c*/ 	.word	0x00000000
        /*0040*/ 	.short	0x0002
        /*0042*/ 	.short	0x0010
        /*0044*/ 	.byte	0x00, 0xf5, 0x21, 0x00


	//----- nvinfo : EIATTR_KPARAM_INFO
	.align		4
.L_125:
        /*0048*/ 	.byte	0x04, 0x17
        /*004a*/ 	.short	(.L_127 - .L_126)
.L_126:
        /*004c*/ 	.word	0x00000000
        /*0050*/ 	.short	0x0001
        /*0052*/ 	.short	0x0008
        /*0054*/ 	.byte	0x00, 0xf5, 0x21, 0x00


	//----- nvinfo : EIATTR_KPARAM_INFO
	.align		4
.L_127:
        /*0058*/ 	.byte	0x04, 0x17
        /*005a*/ 	.short	(.L_129 - .L_128)
.L_128:
        /*005c*/ 	.word	0x00000000
        /*0060*/ 	.short	0x0000
        /*0062*/ 	.short	0x0000
        /*0064*/ 	.byte	0x00, 0xf5, 0x21, 0x00


	//----- nvinfo : EIATTR_SPARSE_MMA_MASK
	.align		4
.L_129:
        /*0068*/ 	.byte	0x03, 0x50
        /*006a*/ 	.short	0x0000


	//----- nvinfo : EIATTR_MAXREG_COUNT
	.align		4
        /*006c*/ 	.byte	0x03, 0x1b
        /*006e*/ 	.short	0x00ff


	//----- nvinfo : EIATTR_NUM_BARRIERS
	.align		4
        /*0070*/ 	.byte	0x02, 0x4c
        /*0072*/ 	.byte	0x01
	.zero		1


	//----- nvinfo : EIATTR_MERCURY_ISA_VERSION
	.align		4
        /*0074*/ 	.byte	0x03, 0x5f
        /*0076*/ 	.short	0x0101


	//----- nvinfo : EIATTR_VRC_CTA_INIT_COUNT
	.align		4
        /*0078*/ 	.byte	0x02, 0x4a
	.zero		1
	.zero		1


	//----- nvinfo : EIATTR_EXIT_INSTR_OFFSETS
	.align		4
        /*007c*/ 	.byte	0x04, 0x1c
        /*007e*/ 	.short	(.L_131 - .L_130)


	//   ....[0]....
.L_130:
        /*0080*/ 	.word	0x000017c0


	//----- nvinfo : EIATTR_CBANK_PARAM_SIZE
	.align		4
.L_131:
        /*0084*/ 	.byte	0x03, 0x19
        /*0086*/ 	.short	0x0024


	//----- nvinfo : EIATTR_PARAM_CBANK
	.align		4
        /*0088*/ 	.byte	0x04, 0x0a
        /*008a*/ 	.short	(.L_133 - .L_132)
	.align		4
.L_132:
        /*008c*/ 	.word	index@(.nv.constant0._Z15k_matMult_naivePfS_S_iii)
        /*0090*/ 	.short	0x0380
        /*0092*/ 	.short	0x0024


	//----- nvinfo : EIATTR_SW_WAR
	.align		4
.L_133:
        /*0094*/ 	.byte	0x04, 0x36
        /*0096*/ 	.short	(.L_135 - .L_134)
.L_134:
        /*0098*/ 	.word	0x00000008
.L_135:


//--------------------- .nv.callgraph             --------------------------
	.section	.nv.callgraph,"",@"SHT_CUDA_CALLGRAPH"
	.align	4
	.sectionentsize	8
	.align		4
        /*0000*/ 	.word	0x00000000
	.align		4
        /*0004*/ 	.word	0xffffffff
	.align		4
        /*0008*/ 	.word	0x00000000
	.align		4
        /*000c*/ 	.word	0xfffffffe
	.align		4
        /*0010*/ 	.word	0x00000000
	.align		4
        /*0014*/ 	.word	0xfffffffd
	.align		4
        /*0018*/ 	.word	0x00000000
	.align		4
        /*001c*/ 	.word	0xfffffffc


//--------------------- .text._Z13k_fill_matrixPfiif --------------------------
	.section	.text._Z13k_fill_matrixPfiif,"ax",@progbits
	.align	128
        .global         _Z13k_fill_matrixPfiif
        .type           _Z13k_fill_matrixPfiif,@function
        .size           _Z13k_fill_matrixPfiif,(.L_x_14 - _Z13k_fill_matrixPfiif)
        .other          _Z13k_fill_matrixPfiif,@"STO_CUDA_ENTRY STV_DEFAULT"
_Z13k_fill_matrixPfiif:
.text._Z13k_fill_matrixPfiif:
[----:B------:R-:W-:Y:S01]  /*0000*/  LDC R1, c[0x0][0x37c] ;  /* 0x0000df00ff017b82 */ /* 0x000fe20000000800 */
[----:B------:R-:W0:Y:S01]  /*0010*/  S2R R5, SR_CTAID.X ;  /* 0x0000000000057919 */ /* 0x000e220000002500 */
[----:B------:R-:W1:Y:S01]  /*0020*/  LDCU UR4, c[0x0][0x364] ;  /* 0x00006c80ff0477ac */ /* 0x000e620008000800 */
[----:B------:R-:W0:Y:S01]  /*0030*/  S2R R2, SR_TID.X ;  /* 0x0000000000027919 */ /* 0x000e220000002100 */
[----:B------:R-:W0:Y:S01]  /*0040*/  LDCU UR5, c[0x0][0x360] ;  /* 0x00006c00ff0577ac */ /* 0x000e220008000800 */
[----:B------:R-:W1:Y:S01]  /*0050*/  S2R R0, SR_CTAID.Y ;  /* 0x0000000000007919 */ /* 0x000e620000002600 */
[----:B------:R-:W2:Y:S01]  /*0060*/  LDCU.64 UR6, c[0x0][0x388] ;  /* 0x00007100ff0677ac */ /* 0x000ea20008000a00 */
[----:B------:R-:W1:Y:S01]  /*0070*/  S2R R3, SR_TID.Y ;  /* 0x0000000000037919 */ /* 0x000e620000002200 */
[----:B0-----:R-:W-:-:S05]  /*0080*/  IMAD R5, R5, UR5, R2 ;  /* 0x0000000505057c24 */ /* 0x001fca000f8e0202 */
[----:B--2---:R-:W-:Y:S01]  /*0090*/  ISETP.GE.AND P0, PT, R5, UR7, PT ;  /* 0x0000000705007c0c */ /* 0x004fe2000bf06270 */
[----:B-1----:R-:W-:-:S05]  /*00a0*/  IMAD R0, R0, UR4, R3 ;  /* 0x0000000400007c24 */ /* 0x002fca000f8e0203 */
[----:B------:R-:W-:-:S13]  /*00b0*/  ISETP.GE.OR P0, PT, R0, UR6, P0 ;  /* 0x0000000600007c0c */ /* 0x000fda0008706670 */
[----:B------:R-:W-:Y:S05]  /*00c0*/  @P0 EXIT ;  /* 0x000000000000094d */ /* 0x000fea0003800000 */
[----:B------:R-:W0:Y:S01]  /*00d0*/  LDC.64 R2, c[0x0][0x380] ;  /* 0x0000e000ff027b82 */ /* 0x000e220000000a00 */
[----:B------:R-:W1:Y:S01]  /*00e0*/  LDCU.64 UR4, c[0x0][0x358] ;  /* 0x00006b00ff0477ac */ /* 0x000e620008000a00 */
[----:B------:R-:W-:-:S06]  /*00f0*/  IMAD R5, R0, UR7, R5 ;  /* 0x0000000700057c24 */ /* 0x000fcc000f8e0205 */
[----:B------:R-:W1:Y:S01]  /*0100*/  LDC R7, c[0x0][0x390] ;  /* 0x0000e400ff077b82 */ /* 0x000e620000000800 */
[----:B0-----:R-:W-:-:S05]  /*0110*/  IMAD.WIDE R2, R5, 0x4, R2 ;  /* 0x0000000405027825 */ /* 0x001fca00078e0202 */
[----:B-1----:R-:W-:Y:S01]  /*0120*/  STG.E desc[UR4][R2.64], R7 ;  /* 0x0000000702007986 */ /* 0x002fe2000c101904 */
[----:B------:R-:W-:Y:S05]  /*0130*/  EXIT ;  /* 0x000000000000794d */ /* 0x000fea0003800000 */
.L_x_0:
[----:B------:R-:W-:-:S00]  /*0140*/  BRA `(.L_x_0) ;  /* 0xfffffffc00fc7947 */ /* 0x000fc0000383ffff */
[----:B------:R-:W-:-:S00]  /*0150*/  NOP ;  /* 0x0000000000007918 */ /* 0x000fc00000000000 */
        /* <DEDUP_REMOVED lines=10> */
.L_x_14:


//--------------------- .text._Z7sgemmNNPKfiS0_iPfiiff --------------------------
	.section	.text._Z7sgemmNNPKfiS0_iPfiiff,"ax",@progbits
	.align	128
        .global         _Z7sgemmNNPKfiS0_iPfiiff
        .type           _Z7sgemmNNPKfiS0_iPfiiff,@function
        .size           _Z7sgemmNNPKfiS0_iPfiiff,(.L_x_15 - _Z7sgemmNNPKfiS0_iPfiiff)
        .other          _Z7sgemmNNPKfiS0_iPfiiff,@"STO_CUDA_ENTRY STV_DEFAULT"
_Z7sgemmNNPKfiS0_iPfiiff:
.text._Z7sgemmNNPKfiS0_iPfiiff:
[----:B------:R-:W-:Y:S01]  /*0000*/  LDC R1, c[0x0][0x37c] ;  /* 0x0000df00ff017b82 */ /* 0x000fe20000000800 */
[----:B------:R-:W0:Y:S07]  /*0010*/  S2R R12, SR_TID.Y ;  /* 0x00000000000c7919 */ /* 0x000e2e0000002200 */
[----:B------:R-:W1:Y:S01]  /*0020*/  S2UR UR4, SR_CTAID.Y ;  /* 0x00000000000479c3 */ /* 0x000e620000002600 */
[----:B------:R-:W2:Y:S01]  /*0030*/  LDCU UR7, c[0x0][0x398] ;  /* 0x00007300ff0777ac */ /* 0x000ea20008000800 */
[----:B------:R-:W-:Y:S01]  /*0040*/  HFMA2 R14, -RZ, RZ, 0, 4.0531158447265625e-06 ;  /* 0x00000044ff0e7431 */ /* 0x000fe200000001ff */
[----:B------:R-:W3:Y:S01]  /*0050*/  S2R R13, SR_TID.X ;  /* 0x00000000000d7919 */ /* 0x000ee20000002100 */
[----:B------:R-:W-:Y:S01]  /*0060*/  HFMA2 R36, -RZ, RZ, 0, 0 ;  /* 0x00000000ff247431 */ /* 0x000fe200000001ff */
[----:B------:R-:W-:Y:S01]  /*0070*/  UMOV UR6, 0x400 ;  /* 0x0000040000067882 */ /* 0x000fe20000000000 */
[----:B------:R-:W-:Y:S01]  /*0080*/  HFMA2 R41, -RZ, RZ, 0, 0 ;  /* 0x00000000ff297431 */ /* 0x000fe200000001ff */
[----:B------:R-:W4:Y:S01]  /*0090*/  S2R R11, SR_CTAID.X ;  /* 0x00000000000b7919 */ /* 0x000f220000002500 */
[----:B------:R-:W5:Y:S01]  /*00a0*/  LDC.64 R4, c[0x0][0x3a8] ;  /* 0x0000ea00ff047b82 */ /* 0x000f620000000a00 */
[----:B------:R-:W-:-:S02]  /*00b0*/  CS2R R44, SRZ ;  /* 0x00000000002c7805 */ /* 0x000fc4000001ff00 */
[----:B------:R-:W-:Y:S02]  /*00c0*/  CS2R R24, SRZ ;  /* 0x0000000000187805 */ /* 0x000fe4000001ff00 */
[----:B------:R-:W-:Y:S02]  /*00d0*/  CS2R R34, SRZ ;  /* 0x0000000000227805 */ /* 0x000fe4000001ff00 */
[----:B------:R-:W-:Y:S02]  /*00e0*/  CS2R R38, SRZ ;  /* 0x0000000000267805 */ /* 0x000fe4000001ff00 */
[----:B------:R-:W-:Y:S02]  /*00f0*/  MOV R46, RZ ;  /* 0x000000ff002e7202 */ /* 0x000fe40000000f00 */
[----:B------:R-:W-:Y:S02]  /*0100*/  CS2R R30, SRZ ;  /* 0x00000000001e7805 */ /* 0x000fe4000001ff00 */
[----:B------:R-:W-:Y:S01]  /*0110*/  CS2R R42, SRZ ;  /* 0x00000000002a7805 */ /* 0x000fe2000001ff00 */
[----:B------:R-:W4:Y:S01]  /*0120*/  S2UR UR8, SR_CgaCtaId ;  /* 0x00000000000879c3 */ /* 0x000f220000008800 */
[----:B------:R-:W-:Y:S01]  /*0130*/  MOV R33, RZ ;  /* 0x000000ff00217202 */ /* 0x000fe20000000f00 */
[----:B------:R-:W3:Y:S01]  /*0140*/  LDCU.64 UR12, c[0x0][0x358] ;  /* 0x00006b00ff0c77ac */ /* 0x000ee20008000a00 */
[----:B--2---:R-:W-:-:S05]  /*0150*/  USHF.L.U32 UR5, UR7, 0x8, URZ ;  /* 0x0000000807057899 */ /* 0x004fca00080006ff */
[----:B------:R-:W2:Y:S01]  /*0160*/  LDC.64 R6, c[0x0][0x390] ;  /* 0x0000e400ff067b82 */ /* 0x000ea20000000a00 */
[----:B-1----:R-:W-:Y:S02]  /*0170*/  USHF.L.U32 UR4, UR4, 0x4, URZ ;  /* 0x0000000404047899 */ /* 0x002fe400080006ff */
[----:B------:R-:W-:-:S04]  /*0180*/  USHF.R.S32.HI UR5, URZ, 0x8, UR5 ;  /* 0x00000008ff057899 */ /* 0x000fc80008011405 */
[----:B0-----:R-:W-:Y:S01]  /*0190*/  IADD3 R2, PT, PT, R12, UR4, RZ ;  /* 0x000000040c027c10 */ /* 0x001fe2000fffe0ff */
[----:B------:R-:W0:Y:S01]  /*01a0*/  LDC.64 R8, c[0x0][0x380] ;  /* 0x0000e000ff087b82 */ /* 0x000e220000000a00 */
[----:B-----5:R-:W-:Y:S02]  /*01b0*/  SHF.L.U32 R10, R4, 0x8, RZ ;  /* 0x00000008040a7819 */ /* 0x020fe400000006ff */
[----:B---3--:R-:W-:Y:S01]  /*01c0*/  LEA R0, R12, R13, 0x4 ;  /* 0x0000000d0c007211 */ /* 0x008fe200078e20ff */
[----:B------:R-:W-:Y:S01]  /*01d0*/  IMAD R3, R2, UR5, R13 ;  /* 0x0000000502037c24 */ /* 0x000fe2000f8e020d */
[----:B------:R-:W-:Y:S02]  /*01e0*/  SHF.R.S32.HI R10, RZ, 0x8, R10 ;  /* 0x00000008ff0a7819 */ /* 0x000fe4000001140a */
[----:B----4-:R-:W-:Y:S01]  /*01f0*/  LEA R11, R11, R0, 0x6 ;  /* 0x000000000b0b7211 */ /* 0x010fe200078e30ff */
[----:B------:R-:W1:Y:S01]  /*0200*/  LDC.64 R28, c[0x0][0x3a0] ;  /* 0x0000e800ff1c7b82 */ /* 0x000e620000000a00 */
[----:B------:R-:W-:-:S06]  /*0210*/  ULEA UR8, UR8, UR6, 0x18 ;  /* 0x0000000608087291 */ /* 0x000fcc000f8ec0ff */
[----:B------:R-:W-:Y:S02]  /*0220*/  IMAD R0, R13, R14, UR8 ;  /* 0x000000080d007e24 */ /* 0x000fe4000f8e020e */
[----:B------:R-:W-:Y:S01]  /*0230*/  IMAD R13, R10, UR4, R11 ;  /* 0x000000040a0d7c24 */ /* 0x000fe2000f8e020b */
[----:B------:R-:W-:Y:S01]  /*0240*/  USHF.L.U32 UR4, UR7, 0x2, URZ ;  /* 0x0000000207047899 */ /* 0x000fe200080006ff */
[----:B--2---:R-:W-:Y:S01]  /*0250*/  IMAD.WIDE R6, R3, 0x4, R6 ;  /* 0x0000000403067825 */ /* 0x004fe200078e0206 */
[----:B------:R-:W-:Y:S02]  /*0260*/  LEA R0, R12, R0, 0x2 ;  /* 0x000000000c007211 */ /* 0x000fe400078e10ff */
[----:B------:R-:W-:Y:S01]  /*0270*/  UIMAD.WIDE UR4, UR4, 0x4, URZ ;  /* 0x00000004040478a5 */ /* 0x000fe2000f8e02ff */
[----:B------:R-:W-:Y:S01]  /*0280*/  MOV R2, R6 ;  /* 0x0000000600027202 */ /* 0x000fe20000000f00 */
[----:B------:R-:W-:Y:S01]  /*0290*/  IMAD.WIDE R26, R5, 0x4, R6 ;  /* 0x00000004051a7825 */ /* 0x000fe200078e0206 */
[----:B------:R-:W-:Y:S01]  /*02a0*/  MOV R3, R7 ;  /* 0x0000000700037202 */ /* 0x000fe20000000f00 */
[----:B------:R-:W-:-:S02]  /*02b0*/  UIMAD.WIDE UR10, UR7, 0x10, UR4 ;  /* 0x00000010070a78a5 */ /* 0x000fc4000f8e0204 */
[----:B0-----:R-:W-:Y:S01]  /*02c0*/  IMAD.WIDE R8, R11, 0x4, R8 ;  /* 0x000000040b087825 */ /* 0x001fe200078e0208 */
[----:B------:R-:W-:-:S03]  /*02d0*/  UIMAD.WIDE UR6, UR7, 0x20, UR4 ;  /* 0x00000020070678a5 */ /* 0x000fc6000f8e0204 */
[----:B-1----:R-:W-:-:S09]  /*02e0*/  IMAD.WIDE R28, R13, 0x4, R28 ;  /* 0x000000040d1c7825 */ /* 0x002fd200078e021c */
.L_x_1:
[C---:B------:R-:W-:Y:S01]  /*02f0*/  IADD3 R14, P0, PT, R2.reuse, UR4, RZ ;  /* 0x00000004020e7c10 */ /* 0x040fe2000ff1e0ff */
[----:B------:R-:W2:Y:S01]  /*0300*/  LDG.E R5, desc[UR12][R2.64] ;  /* 0x0000000c02057981 */ /* 0x000ea2000c1e1900 */
[C---:B------:R-:W-:Y:S01]  /*0310*/  IADD3 R12, P1, PT, R2.reuse, UR10, RZ ;  /* 0x0000000a020c7c10 */ /* 0x040fe2000ff3e0ff */
[----:B------:R-:W0:Y:S01]  /*0320*/  LDC R6, c[0x0][0x388] ;  /* 0x0000e200ff067b82 */ /* 0x000e220000000800 */
[----:B------:R-:W-:Y:S01]  /*0330*/  IADD3 R10, P2, PT, R2, UR6, RZ ;  /* 0x00000006020a7c10 */ /* 0x000fe2000ff5e0ff */
[----:B------:R-:W3:Y:S01]  /*0340*/  LDG.E R40, desc[UR12][R8.64] ;  /* 0x0000000c08287981 */ /* 0x000ee2000c1e1900 */
[C---:B------:R-:W-:Y:S02]  /*0350*/  IADD3.X R15, PT, PT, R3.reuse, UR5, RZ, P0, !PT ;  /* 0x00000005030f7c10 */ /* 0x040fe400087fe4ff */
[C---:B------:R-:W-:Y:S02]  /*0360*/  IADD3.X R13, PT, PT, R3.reuse, UR11, RZ, P1, !PT ;  /* 0x0000000b030d7c10 */ /* 0x040fe40008ffe4ff */
[----:B------:R-:W-:Y:S01]  /*0370*/  IADD3.X R11, PT, PT, R3, UR7, RZ, P2, !PT ;  /* 0x00000007030b7c10 */ /* 0x000fe200097fe4ff */
[----:B------:R-:W4:Y:S04]  /*0380*/  LDG.E R23, desc[UR12][R14.64] ;  /* 0x0000000c0e177981 */ /* 0x000f28000c1e1900 */
[----:B------:R-:W5:Y:S04]  /*0390*/  LDG.E R47, desc[UR12][R12.64] ;  /* 0x0000000c0c2f7981 */ /* 0x000f68000c1e1900 */
[----:B------:R-:W3:Y:S01]  /*03a0*/  LDG.E R51, desc[UR12][R10.64] ;  /* 0x0000000c0a337981 */ /* 0x000ee2000c1e1900 */
[----:B0-----:R-:W-:-:S05]  /*03b0*/  IMAD.WIDE R18, R6, 0x4, R8 ;  /* 0x0000000406127825 */ /* 0x001fca00078e0208 */
[----:B------:R-:W3:Y:S01]  /*03c0*/  LDG.E R22, desc[UR12][R18.64] ;  /* 0x0000000c12167981 */ /* 0x000ee2000c1e1900 */
[----:B------:R-:W-:-:S05]  /*03d0*/  IMAD.WIDE R16, R6, 0x4, R18 ;  /* 0x0000000406107825 */ /* 0x000fca00078e0212 */
[----:B------:R-:W3:Y:S01]  /*03e0*/  LDG.E R7, desc[UR12][R16.64] ;  /* 0x0000000c10077981 */ /* 0x000ee2000c1e1900 */
[----:B------:R-:W-:-:S05]  /*03f0*/  IMAD.WIDE R48, R6, 0x4, R16 ;  /* 0x0000000406307825 */ /* 0x000fca00078e0210 */
[----:B------:R0:W3:Y:S01]  /*0400*/  LDG.E R21, desc[UR12][R48.64] ;  /* 0x0000000c30157981 */ /* 0x0000e2000c1e1900 */
[----:B------:R-:W-:Y:S05]  /*0410*/  WARPSYNC.ALL ;  /* 0x0000000000007948 */ /* 0x000fea0003800000 */
[----:B0-----:R-:W-:Y:S01]  /*0420*/  IMAD.WIDE R48, R6, 0x4, R48 ;  /* 0x0000000406307825 */ /* 0x001fe200078e0230 */
[----:B--2---:R0:W-:Y:S04]  /*0430*/  STS [R0], R5 ;  /* 0x0000000500007388 */ /* 0x0041e80000000800 */
[----:B----4-:R-:W-:Y:S04]  /*0440*/  STS [R0+0x10], R23 ;  /* 0x0000101700007388 */ /* 0x010fe80000000800 */
[----:B-----5:R-:W-:Y:S04]  /*0450*/  STS [R0+0x20], R47 ;  /* 0x0000202f00007388 */ /* 0x020fe80000000800 */
[----:B---3--:R-:W-:Y:S01]  /*0460*/  STS [R0+0x30], R51 ;  /* 0x0000303300007388 */ /* 0x008fe20000000800 */
[----:B------:R-:W-:Y:S06]  /*0470*/  BAR.SYNC.DEFER_BLOCKING 0x0 ;  /* 0x0000000000007b1d */ /* 0x000fec0000010000 */
[----:B------:R-:W1:Y:S04]  /*0480*/  LDS.128 R12, [UR8] ;  /* 0x00000008ff0c7984 */ /* 0x000e680008000c00 */
[----:B------:R-:W2:Y:S04]  /*0490*/  LDS.128 R8, [UR8+0x10] ;  /* 0x00001008ff087984 */ /* 0x000ea80008000c00 */
[----:B------:R-:W3:Y:S04]  /*04a0*/  LDS.128 R16, [UR8+0x20] ;  /* 0x00002008ff107984 */ /* 0x000ee80008000c00 */
[----:B0-----:R-:W4:Y:S01]  /*04b0*/  LDG.E R5, desc[UR12][R48.64] ;  /* 0x0000000c30057981 */ /* 0x001f22000c1e1900 */
[C---:B-1----:R-:W-:Y:S01]  /*04c0*/  FFMA R37, R40.reuse, R13, R34 ;  /* 0x0000000d28257223 */ /* 0x042fe20000000022 */
[C---:B------:R-:W-:Y:S01]  /*04d0*/  FFMA R34, R40.reuse, R14, R33 ;  /* 0x0000000e28227223 */ /* 0x040fe20000000021 */
[C---:B------:R-:W-:Y:S01]  /*04e0*/  FFMA R43, R40.reuse, R12, R43 ;  /* 0x0000000c282b7223 */ /* 0x040fe2000000002b */
[C---:B------:R-:W-:Y:S01]  /*04f0*/  FFMA R33, R40.reuse, R15, R42 ;  /* 0x0000000f28217223 */ /* 0x040fe2000000002a */
[C---:B--2---:R-:W-:Y:S01]  /*0500*/  FFMA R23, R40.reuse, R9, R30 ;  /* 0x0000000928177223 */ /* 0x044fe2000000001e */
[C---:B------:R-:W-:Y:S01]  /*0510*/  FFMA R20, R40.reuse, R10, R31 ;  /* 0x0000000a28147223 */ /* 0x040fe2000000001f */
[----:B------:R-:W0:Y:S01]  /*0520*/  LDS.128 R12, [UR8+0x30] ;  /* 0x00003008ff0c7984 */ /* 0x000e220008000c00 */
[C---:B---3--:R-:W-:Y:S01]  /*0530*/  FFMA R30, R40.reuse, R16, R39 ;  /* 0x00000010281e7223 */ /* 0x048fe20000000027 */
[C---:B------:R-:W-:Y:S01]  /*0540*/  FFMA R31, R40.reuse, R17, R38 ;  /* 0x00000011281f7223 */ /* 0x040fe20000000026 */
[C---:B------:R-:W-:Y:S01]  /*0550*/  FFMA R38, R40.reuse, R18, R45 ;  /* 0x0000001228267223 */ /* 0x040fe2000000002d */
[----:B------:R-:W-:-:S02]  /*0560*/  FFMA R39, R40, R19, R24 ;  /* 0x0000001328277223 */ /* 0x000fc40000000018 */
[----:B------:R-:W1:Y:S01]  /*0570*/  LDS.128 R16, [UR8+0x50] ;  /* 0x00005008ff107984 */ /* 0x000e620008000c00 */
[C---:B------:R-:W-:Y:S01]  /*0580*/  FFMA R32, R40.reuse, R8, R41 ;  /* 0x0000000828207223 */ /* 0x040fe20000000029 */
[----:B------:R-:W-:Y:S02]  /*0590*/  FFMA R41, R40, R11, R46 ;  /* 0x0000000b28297223 */ /* 0x000fe4000000002e */
[----:B------:R-:W2:Y:S01]  /*05a0*/  LDS.128 R8, [UR8+0x40] ;  /* 0x00004008ff087984 */ /* 0x000ea20008000c00 */
[----:B------:R-:W-:-:S04]  /*05b0*/  IMAD.WIDE R46, R6, 0x4, R48 ;  /* 0x00000004062e7825 */ /* 0x000fc800078e0230 */
[C---:B0-----:R-:W-:Y:S01]  /*05c0*/  FFMA R42, R40.reuse, R14, R25 ;  /* 0x0000000e282a7223 */ /* 0x041fe20000000019 */
[----:B------:R-:W-:Y:S01]  /*05d0*/  FFMA R25, R40, R15, R44 ;  /* 0x0000000f28197223 */ /* 0x000fe2000000002c */
[C---:B-1----:R-:W-:Y:S01]  /*05e0*/  FFMA R44, R22.reuse, R16, R33 ;  /* 0x00000010162c7223 */ /* 0x042fe20000000021 */
[C---:B------:R-:W-:Y:S01]  /*05f0*/  FFMA R33, R22.reuse, R17, R32 ;  /* 0x0000001116217223 */ /* 0x040fe20000000020 */
[C---:B------:R-:W-:Y:S01]  /*0600*/  FFMA R32, R22.reuse, R18, R23 ;  /* 0x0000001216207223 */ /* 0x040fe20000000017 */
[----:B------:R-:W-:Y:S02]  /*0610*/  FFMA R23, R22, R19, R20 ;  /* 0x0000001316177223 */ /* 0x000fe40000000014 */
[----:B------:R0:W3:Y:S01]  /*0620*/  LDG.E R20, desc[UR12][R46.64] ;  /* 0x0000000c2e147981 */ /* 0x0000e2000c1e1900 */
[C---:B------:R-:W-:Y:S01]  /*0630*/  FFMA R24, R40.reuse, R12, R35 ;  /* 0x0000000c28187223 */ /* 0x040fe20000000023 */
[----:B------:R-:W-:Y:S02]  /*0640*/  FFMA R35, R40, R13, R36 ;  /* 0x0000000d28237223 */ /* 0x000fe40000000024 */
[----:B------:R-:W1:Y:S01]  /*0650*/  LDS.128 R12, [UR8+0x60] ;  /* 0x00006008ff0c7984 */ /* 0x000e620008000c00 */
[C---:B--2---:R-:W-:Y:S01]  /*0660*/  FFMA R36, R22.reuse, R10, R37 ;  /* 0x0000000a16247223 */ /* 0x044fe20000000025 */
[C---:B------:R-:W-:Y:S01]  /*0670*/  FFMA R40, R22.reuse, R9, R43 ;  /* 0x0000000916287223 */ /* 0x040fe2000000002b */
[C---:B------:R-:W-:Y:S01]  /*0680*/  FFMA R37, R22.reuse, R11, R34 ;  /* 0x0000000b16257223 */ /* 0x040fe20000000022 */
[----:B------:R-:W-:Y:S04]  /*0690*/  LDS.128 R16, [UR8+0x80] ;  /* 0x00008008ff107984 */ /* 0x000fe80008000c00 */
[----:B------:R-:W2:Y:S01]  /*06a0*/  LDS.128 R8, [UR8+0x70] ;  /* 0x00007008ff087984 */ /* 0x000ea20008000c00 */
[C---:B-1----:R-:W-:Y:S01]  /*06b0*/  FFMA R34, R22.reuse, R12, R41 ;  /* 0x0000000c16227223 */ /* 0x042fe20000000029 */
[C---:B------:R-:W-:Y:S01]  /*06c0*/  FFMA R41, R22.reuse, R13, R30 ;  /* 0x0000000d16297223 */ /* 0x040fe2000000001e */
[C---:B------:R-:W-:Y:S01]  /*06d0*/  FFMA R30, R22.reuse, R14, R31 ;  /* 0x0000000e161e7223 */ /* 0x040fe2000000001f */
[----:B------:R-:W-:-:S02]  /*06e0*/  FFMA R31, R22, R15, R38 ;  /* 0x0000000f161f7223 */ /* 0x000fc40000000026 */
[----:B------:R-:W1:Y:S01]  /*06f0*/  LDS.128 R12, [UR8+0x90] ;  /* 0x00009008ff0c7984 */ /* 0x000e620008000c00 */
[C---:B--2---:R-:W-:Y:S01]  /*0700*/  FFMA R38, R22.reuse, R8, R39 ;  /* 0x0000000816267223 */ /* 0x044fe20000000027 */
[C---:B------:R-:W-:Y:S01]  /*0710*/  FFMA R39, R22.reuse, R9, R24 ;  /* 0x0000000916277223 */ /* 0x040fe20000000018 */
[C---:B------:R-:W-:Y:S01]  /*0720*/  FFMA R24, R22.reuse, R10, R35 ;  /* 0x0000000a16187223 */ /* 0x040fe20000000023 */
[----:B------:R-:W-:Y:S02]  /*0730*/  FFMA R35, R22, R11, R42 ;  /* 0x0000000b16237223 */ /* 0x000fe4000000002a */
[----:B------:R-:W2:Y:S01]  /*0740*/  LDS.128 R8, [UR8+0xa0] ;  /* 0x0000a008ff087984 */ /* 0x000ea20008000c00 */
[----:B0-----:R-:W-:-:S04]  /*0750*/  IMAD.WIDE R46, R6, 0x4, R46 ;  /* 0x00000004062e7825 */ /* 0x001fc800078e022e */
[----:B------:R-:W-:Y:S01]  /*0760*/  FFMA R42, R22, R16, R25 ;  /* 0x00000010162a7223 */ /* 0x000fe20000000019 */
[C---:B-1----:R-:W-:Y:S01]  /*0770*/  FFMA R22, R7.reuse, R15, R32 ;  /* 0x0000000f07167223 */ /* 0x042fe20000000020 */
[C---:B--2---:R-:W-:Y:S02]  /*0780*/  FFMA R32, R7.reuse, R8, R23 ;  /* 0x0000000807207223 */ /* 0x044fe40000000017 */
[----:B------:R0:W2:Y:S01]  /*0790*/  LDG.E R23, desc[UR12][R46.64] ;  /* 0x0000000c2e177981 */ /* 0x0000a2000c1e1900 */
[C---:B------:R-:W-:Y:S01]  /*07a0*/  FFMA R40, R7.reuse, R18, R40 ;  /* 0x0000001207287223 */ /* 0x040fe20000000028 */
[C---:B------:R-:W-:Y:S01]  /*07b0*/  FFMA R25, R7.reuse, R19, R36 ;  /* 0x0000001307197223 */ /* 0x040fe20000000024 */
[C---:B------:R-:W-:Y:S01]  /*07c0*/  FFMA R36, R7.reuse, R12, R37 ;  /* 0x0000000c07247223 */ /* 0x040fe20000000025 */
[----:B------:R-:W1:Y:S01]  /*07d0*/  LDS.128 R16, [UR8+0xb0] ;  /* 0x0000b008ff107984 */ /* 0x000e620008000c00 */
[C---:B------:R-:W-:Y:S01]  /*07e0*/  FFMA R37, R7.reuse, R13, R44 ;  /* 0x0000000d07257223 */ /* 0x040fe2000000002c */
[C---:B------:R-:W-:Y:S01]  /*07f0*/  FFMA R44, R7.reuse, R14, R33 ;  /* 0x0000000e072c7223 */ /* 0x040fe20000000021 */
[C---:B------:R-:W-:Y:S01]  /*0800*/  FFMA R33, R7.reuse, R9, R34 ;  /* 0x0000000907217223 */ /* 0x040fe20000000022 */
[C---:B------:R-:W-:Y:S01]  /*0810*/  FFMA R34, R7.reuse, R10, R41 ;  /* 0x0000000a07227223 */ /* 0x040fe20000000029 */
[----:B------:R-:W5:Y:S01]  /*0820*/  LDS.128 R12, [UR8+0xc0] ;  /* 0x0000c008ff0c7984 */ /* 0x000f620008000c00 */
[----:B------:R-:W-:-:S03]  /*0830*/  FFMA R41, R7, R11, R30 ;  /* 0x0000000b07297223 */ /* 0x000fc6000000001e */
[----:B------:R-:W5:Y:S01]  /*0840*/  LDS.128 R8, [UR8+0xd0] ;  /* 0x0000d008ff087984 */ /* 0x000f620008000c00 */
[----:B0-----:R-:W-:-:S04]  /*0850*/  IMAD.WIDE R46, R6, 0x4, R46 ;  /* 0x00000004062e7825 */ /* 0x001fc800078e022e */
[C---:B-1----:R-:W-:Y:S01]  /*0860*/  FFMA R30, R7.reuse, R16, R31 ;  /* 0x00000010071e7223 */ /* 0x042fe2000000001f */
[C---:B------:R-:W-:Y:S01]  /*0870*/  FFMA R31, R7.reuse, R17, R38 ;  /* 0x00000011071f7223 */ /* 0x040fe20000000026 */
[C---:B------:R-:W-:Y:S01]  /*0880*/  FFMA R38, R7.reuse, R18, R39 ;  /* 0x0000001207267223 */ /* 0x040fe20000000027 */
[C---:B------:R-:W-:Y:S01]  /*0890*/  FFMA R39, R7.reuse, R19, R24 ;  /* 0x0000001307277223 */ /* 0x040fe20000000018 */
[C---:B-----5:R-:W-:Y:S01]  /*08a0*/  FFMA R24, R7.reuse, R12, R35 ;  /* 0x0000000c07187223 */ /* 0x060fe20000000023 */
[----:B------:R-:W-:Y:S01]  /*08b0*/  FFMA R35, R7, R13, R42 ;  /* 0x0000000d07237223 */ /* 0x000fe2000000002a */
[C---:B------:R-:W-:Y:S01]  /*08c0*/  FFMA R40, R21.reuse, R15, R40 ;  /* 0x0000000f15287223 */ /* 0x040fe20000000028 */
[----:B------:R-:W0:Y:S01]  /*08d0*/  LDS.128 R16, [UR8+0xe0] ;  /* 0x0000e008ff107984 */ /* 0x000e220008000c00 */
[C---:B------:R-:W-:Y:S01]  /*08e0*/  FFMA R42, R21.reuse, R8, R25 ;  /* 0x00000008152a7223 */ /* 0x040fe20000000019 */
[C---:B------:R-:W-:Y:S01]  /*08f0*/  FFMA R25, R21.reuse, R9, R36 ;  /* 0x0000000915197223 */ /* 0x040fe20000000024 */
[C---:B------:R-:W-:Y:S01]  /*0900*/  FFMA R36, R21.reuse, R10, R37 ;  /* 0x0000000a15247223 */ /* 0x040fe20000000025 */
[----:B------:R-:W-:Y:S01]  /*0910*/  FFMA R37, R21, R11, R44 ;  /* 0x0000000b15257223 */ /* 0x000fe2000000002c */
[----:B------:R-:W1:Y:S04]  /*0920*/  LDS.128 R12, [UR8+0xf0] ;  /* 0x0000f008ff0c7984 */ /* 0x000e680008000c00 */
[----:B------:R-:W5:Y:S04]  /*0930*/  LDS.128 R8, [UR8+0x100] ;  /* 0x00010008ff087984 */ /* 0x000f680008000c00 */
[----:B------:R-:W2:Y:S01]  /*0940*/  LDG.E R7, desc[UR12][R46.64] ;  /* 0x0000000c2e077981 */ /* 0x000ea2000c1e1900 */
[----:B------:R-:W-:-:S04]  /*0950*/  IMAD.WIDE R50, R6, 0x4, R46 ;  /* 0x0000000406327825 */ /* 0x000fc800078e022e */
[C---:B0-----:R-:W-:Y:S01]  /*0960*/  FFMA R43, R21.reuse, R17, R32 ;  /* 0x00000011152b7223 */ /* 0x041fe20000000020 */
[C---:B------:R-:W-:Y:S01]  /*0970*/  FFMA R45, R21.reuse, R19, R34 ;  /* 0x00000013152d7223 */ /* 0x040fe20000000022 */
[C---:B------:R-:W-:Y:S01]  /*0980*/  FFMA R22, R21.reuse, R16, R22 ;  /* 0x0000001015167223 */ /* 0x040fe20000000016 */
[C---:B------:R-:W-:Y:S01]  /*0990*/  FFMA R44, R21.reuse, R18, R33 ;  /* 0x00000012152c7223 */ /* 0x040fe20000000021 */
[C---:B-1----:R-:W-:Y:S01]  /*09a0*/  FFMA R32, R21.reuse, R12, R41 ;  /* 0x0000000c15207223 */ /* 0x042fe20000000029 */
[C---:B------:R-:W-:Y:S01]  /*09b0*/  FFMA R34, R21.reuse, R14, R31 ;  /* 0x0000000e15227223 */ /* 0x040fe2000000001f */
[----:B------:R-:W4:Y:S01]  /*09c0*/  LDS.128 R16, [UR8+0x110] ;  /* 0x00011008ff107984 */ /* 0x000f220008000c00 */
[C---:B------:R-:W-:Y:S01]  /*09d0*/  FFMA R33, R21.reuse, R13, R30 ;  /* 0x0000000d15217223 */ /* 0x040fe2000000001e */
[C---:B------:R-:W-:Y:S01]  /*09e0*/  FFMA R41, R21.reuse, R15, R38 ;  /* 0x0000000f15297223 */ /* 0x040fe20000000026 */
[C---:B-----5:R-:W-:Y:S01]  /*09f0*/  FFMA R31, R21.reuse, R9, R24 ;  /* 0x00000009151f7223 */ /* 0x060fe20000000018 */
[C---:B------:R-:W-:Y:S01]  /*0a00*/  FFMA R30, R21.reuse, R8, R39 ;  /* 0x00000008151e7223 */ /* 0x040fe20000000027 */
[----:B------:R-:W0:Y:S01]  /*0a10*/  LDS.128 R12, [UR8+0x120] ;  /* 0x00012008ff0c7984 */ /* 0x000e220008000c00 */
[----:B------:R-:W-:-:S03]  /*0a20*/  FFMA R24, R21, R10, R35 ;  /* 0x0000000a15187223 */ /* 0x000fc60000000023 */
[----:B------:R-:W1:Y:S04]  /*0a30*/  LDS.128 R8, [UR8+0x130] ;  /* 0x00013008ff087984 */ /* 0x000e680008000c00 */
[----:B------:R5:W2:Y:S01]  /*0a40*/  LDG.E R21, desc[UR12][R50.64] ;  /* 0x0000000c32157981 */ /* 0x000aa2000c1e1900 */
[C---:B----4-:R-:W-:Y:S01]  /*0a50*/  FFMA R38, R5.reuse, R18, R25 ;  /* 0x0000001205267223 */ /* 0x050fe20000000019 */
[C---:B------:R-:W-:Y:S01]  /*0a60*/  FFMA R39, R5.reuse, R16, R40 ;  /* 0x0000001005277223 */ /* 0x040fe20000000028 */
[C---:B------:R-:W-:Y:S01]  /*0a70*/  FFMA R35, R5.reuse, R17, R42 ;  /* 0x0000001105237223 */ /* 0x040fe2000000002a */
[C---:B------:R-:W-:Y:S01]  /*0a80*/  FFMA R49, R5.reuse, R19, R36 ;  /* 0x0000001305317223 */ /* 0x040fe20000000024 */
[C---:B0-----:R-:W-:Y:S01]  /*0a90*/  FFMA R25, R5.reuse, R13, R22 ;  /* 0x0000000d05197223 */ /* 0x041fe20000000016 */
[----:B------:R-:W0:Y:S01]  /*0aa0*/  LDS.128 R16, [UR8+0x140] ;  /* 0x00014008ff107984 */ /* 0x000e220008000c00 */
[C---:B------:R-:W-:Y:S01]  /*0ab0*/  FFMA R22, R5.reuse, R14, R43 ;  /* 0x0000000e05167223 */ /* 0x040fe2000000002b */
[C---:B-1----:R-:W-:Y:S01]  /*0ac0*/  FFMA R40, R5.reuse, R8, R45 ;  /* 0x0000000805287223 */ /* 0x042fe2000000002d */
[C---:B------:R-:W-:Y:S01]  /*0ad0*/  FFMA R43, R5.reuse, R9, R32 ;  /* 0x00000009052b7223 */ /* 0x040fe20000000020 */
[C---:B------:R-:W-:Y:S01]  /*0ae0*/  FFMA R42, R5.reuse, R10, R33 ;  /* 0x0000000a052a7223 */ /* 0x040fe20000000021 */
[----:B------:R-:W-:-:S02]  /*0af0*/  FFMA R45, R5, R11, R34 ;  /* 0x0000000b052d7223 */ /* 0x000fc40000000022 */
[----:B------:R-:W3:Y:S01]  /*0b00*/  LDS.128 R8, [UR8+0x160] ;  /* 0x00016008ff087984 */ /* 0x000ee20008000c00 */
[C---:B------:R-:W-:Y:S01]  /*0b10*/  FFMA R36, R5.reuse, R12, R37 ;  /* 0x0000000c05247223 */ /* 0x040fe20000000025 */
[----:B------:R-:W-:Y:S02]  /*0b20*/  FFMA R37, R5, R15, R44 ;  /* 0x0000000f05257223 */ /* 0x000fe4000000002c */
[----:B------:R-:W1:Y:S01]  /*0b30*/  LDS.128 R12, [UR8+0x150] ;  /* 0x00015008ff0c7984 */ /* 0x000e620008000c00 */
[----:B-----5:R-:W-:-:S04]  /*0b40*/  IMAD.WIDE R50, R6, 0x4, R50 ;  /* 0x0000000406327825 */ /* 0x020fc800078e0232 */
[C---:B0-----:R-:W-:Y:S01]  /*0b50*/  FFMA R33, R5.reuse, R17, R30 ;  /* 0x0000001105217223 */ /* 0x041fe2000000001e */
[C---:B------:R-:W-:Y:S01]  /*0b60*/  FFMA R30, R5.reuse, R18, R31 ;  /* 0x00000012051e7223 */ /* 0x040fe2000000001f */
[C---:B------:R-:W-:Y:S01]  /*0b70*/  FFMA R32, R5.reuse, R16, R41 ;  /* 0x0000001005207223 */ /* 0x040fe20000000029 */
[----:B------:R-:W-:Y:S02]  /*0b80*/  FFMA R5, R5, R19, R24 ;  /* 0x0000001305057223 */ /* 0x000fe40000000018 */
[----:B------:R-:W0:Y:S01]  /*0b90*/  LDS.128 R16, [UR8+0x170] ;  /* 0x00017008ff107984 */ /* 0x000e220008000c00 */
[C---:B---3--:R-:W-:Y:S01]  /*0ba0*/  FFMA R31, R20.reuse, R9, R36 ;  /* 0x00000009141f7223 */ /* 0x048fe20000000024 */
[C---:B------:R-:W-:Y:S01]  /*0bb0*/  FFMA R36, R20.reuse, R10, R25 ;  /* 0x0000000a14247223 */ /* 0x040fe20000000019 */
[C---:B------:R-:W-:Y:S01]  /*0bc0*/  FFMA R25, R20.reuse, R11, R22 ;  /* 0x0000000b14197223 */ /* 0x040fe20000000016 */
[C---:B-1----:R-:W-:Y:S01]  /*0bd0*/  FFMA R34, R20.reuse, R14, R35 ;  /* 0x0000000e14227223 */ /* 0x042fe20000000023 */
[----:B------:R-:W3:Y:S01]  /*0be0*/  LDG.E R22, desc[UR12][R50.64] ;  /* 0x0000000c32167981 */ /* 0x000ee2000c1e1900 */
[C---:B------:R-:W-:Y:S01]  /*0bf0*/  FFMA R44, R20.reuse, R13, R39 ;  /* 0x0000000d142c7223 */ /* 0x040fe20000000027 */
[----:B------:R-:W-:-:S02]  /*0c00*/  FFMA R35, R20, R15, R38 ;  /* 0x0000000f14237223 */ /* 0x000fc40000000026 */
[----:B------:R-:W1:Y:S01]  /*0c10*/  LDS.128 R12, [UR8+0x180] ;  /* 0x00018008ff0c7984 */ /* 0x000e620008000c00 */
[----:B------:R-:W-:-:S03]  /*0c20*/  FFMA R24, R20, R8, R49 ;  /* 0x0000000814187223 */ /* 0x000fc60000000031 */
[----:B------:R-:W4:Y:S01]  /*0c30*/  LDS.128 R8, [UR8+0x190] ;  /* 0x00019008ff087984 */ /* 0x000f220008000c00 */
[----:B------:R-:W-:-:S04]  /*0c40*/  IMAD.WIDE R48, R6, 0x4, R50 ;  /* 0x0000000406307825 */ /* 0x000fc800078e0232 */
[C---:B0-----:R-:W-:Y:S01]  /*0c50*/  FFMA R46, R20.reuse, R16, R37 ;  /* 0x00000010142e7223 */ /* 0x041fe20000000025 */
[C---:B------:R-:W-:Y:S01]  /*0c60*/  FFMA R39, R20.reuse, R17, R40 ;  /* 0x0000001114277223 */ /* 0x040fe20000000028 */
[C---:B------:R-:W-:Y:S01]  /*0c70*/  FFMA R40, R20.reuse, R18, R43 ;  /* 0x0000001214287223 */ /* 0x040fe2000000002b */
[C---:B------:R-:W-:Y:S02]  /*0c80*/  FFMA R41, R20.reuse, R19, R42 ;  /* 0x0000001314297223 */ /* 0x040fe4000000002a */
[----:B------:R-:W0:Y:S01]  /*0c90*/  LDS.128 R16, [UR8+0x1a0] ;  /* 0x0001a008ff107984 */ /* 0x000e220008000c00 */
[C---:B-1----:R-:W-:Y:S01]  /*0ca0*/  FFMA R37, R20.reuse, R13, R32 ;  /* 0x0000000d14257223 */ /* 0x042fe20000000020 */
[C---:B------:R-:W-:Y:S01]  /*0cb0*/  FFMA R32, R20.reuse, R14, R33 ;  /* 0x0000000e14207223 */ /* 0x040fe20000000021 */
[C---:B------:R-:W-:Y:S01]  /*0cc0*/  FFMA R38, R20.reuse, R12, R45 ;  /* 0x0000000c14267223 */ /* 0x040fe2000000002d */
[C---:B------:R-:W-:Y:S01]  /*0cd0*/  FFMA R33, R20.reuse, R15, R30 ;  /* 0x0000000f14217223 */ /* 0x040fe2000000001e */
[----:B----4-:R-:W-:Y:S01]  /*0ce0*/  FFMA R20, R20, R8, R5 ;  /* 0x0000000814147223 */ /* 0x010fe20000000005 */
[----:B------:R-:W1:Y:S04]  /*0cf0*/  LDS.128 R12, [UR8+0x1b0] ;  /* 0x0001b008ff0c7984 */ /* 0x000e680008000c00 */
[----:B------:R4:W5:Y:S01]  /*0d00*/  LDG.E R5, desc[UR12][R48.64] ;  /* 0x0000000c30057981 */ /* 0x000962000c1e1900 */
[C---:B--2---:R-:W-:Y:S01]  /*0d10*/  FFMA R44, R23.reuse, R10, R44 ;  /* 0x0000000a172c7223 */ /* 0x044fe2000000002c */
[----:B------:R-:W-:-:S02]  /*0d20*/  FFMA R43, R23, R11, R34 ;  /* 0x0000000b172b7223 */ /* 0x000fc40000000022 */
[----:B------:R-:W2:Y:S01]  /*0d30*/  LDS.128 R8, [UR8+0x1c0] ;  /* 0x0001c008ff087984 */ /* 0x000ea20008000c00 */
[C---:B0-----:R-:W-:Y:S01]  /*0d40*/  FFMA R42, R23.reuse, R16, R35 ;  /* 0x00000010172a7223 */ /* 0x041fe20000000023 */
[C---:B------:R-:W-:Y:S01]  /*0d50*/  FFMA R35, R23.reuse, R17, R24 ;  /* 0x0000001117237223 */ /* 0x040fe20000000018 */
[C---:B------:R-:W-:Y:S01]  /*0d60*/  FFMA R34, R23.reuse, R18, R31 ;  /* 0x0000001217227223 */ /* 0x040fe2000000001f */
[C---:B-1----:R-:W-:Y:S01]  /*0d70*/  FFMA R30, R23.reuse, R14, R39 ;  /* 0x0000000e171e7223 */ /* 0x042fe20000000027 */
[C---:B------:R-:W-:Y:S01]  /*0d80*/  FFMA R31, R23.reuse, R19, R36 ;  /* 0x00000013171f7223 */ /* 0x040fe20000000024 */
[C---:B------:R-:W-:Y:S01]  /*0d90*/  FFMA R24, R23.reuse, R12, R25 ;  /* 0x0000000c17187223 */ /* 0x040fe20000000019 */
[C---:B------:R-:W-:Y:S01]  /*0da0*/  FFMA R39, R23.reuse, R15, R40 ;  /* 0x0000000f17277223 */ /* 0x040fe20000000028 */
[C---:B------:R-:W-:Y:S01]  /*0db0*/  FFMA R25, R23.reuse, R13, R46 ;  /* 0x0000000d17197223 */ /* 0x040fe2000000002e */
[----:B------:R-:W0:Y:S04]  /*0dc0*/  LDS.128 R16, [UR8+0x1d0] ;  /* 0x0001d008ff107984 */ /* 0x000e280008000c00 */
[----:B------:R-:W1:Y:S01]  /*0dd0*/  LDS.128 R12, [UR8+0x1e0] ;  /* 0x0001e008ff0c7984 */ /* 0x000e620008000c00 */
[C---:B--2---:R-:W-:Y:S01]  /*0de0*/  FFMA R40, R23.reuse, R8, R41 ;  /* 0x0000000817287223 */ /* 0x044fe20000000029 */
[C---:B------:R-:W-:Y:S01]  /*0df0*/  FFMA R36, R23.reuse, R10, R37 ;  /* 0x0000000a17247223 */ /* 0x040fe20000000025 */
[C---:B------:R-:W-:Y:S01]  /*0e00*/  FFMA R41, R23.reuse, R9, R38 ;  /* 0x0000000917297223 */ /* 0x040fe20000000026 */
[----:B------:R-:W-:-:S02]  /*0e10*/  FFMA R37, R23, R11, R32 ;  /* 0x0000000b17257223 */ /* 0x000fc40000000020 */
[----:B------:R-:W2:Y:S01]  /*0e20*/  LDS.128 R8, [UR8+0x1f0] ;  /* 0x0001f008ff087984 */ /* 0x000ea20008000c00 */
[----:B----4-:R-:W-:-:S04]  /*0e30*/  IMAD.WIDE R48, R6, 0x4, R48 ;  /* 0x0000000406307825 */ /* 0x010fc800078e0230 */
[C---:B0-----:R-:W-:Y:S01]  /*0e40*/  FFMA R32, R23.reuse, R16, R33 ;  /* 0x0000001017207223 */ /* 0x041fe20000000021 */
[----:B------:R-:W-:Y:S02]  /*0e50*/  FFMA R23, R23, R17, R20 ;  /* 0x0000001117177223 */ /* 0x000fe40000000014 */
[----:B------:R-:W4:Y:S01]  /*0e60*/  LDG.E R20, desc[UR12][R48.64] ;  /* 0x0000000c30147981 */ /* 0x000f22000c1e1900 */
        /* <DEDUP_REMOVED lines=12> */
[C---:B0-----:R-:W-:Y:S01]  /*0f30*/  FFMA R42, R7.reuse, R16, R39 ;  /* 0x00000010072a7223 */ /* 0x041fe20000000027 */
[C---:B------:R-:W-:Y:S01]  /*0f40*/  FFMA R45, R7.reuse, R17, R40 ;  /* 0x00000011072d7223 */ /* 0x040fe20000000028 */
[C---:B------:R-:W-:Y:S01]  /*0f50*/  FFMA R40, R7.reuse, R18, R41 ;  /* 0x0000001207287223 */ /* 0x040fe20000000029 */
[C---:B------:R-:W-:Y:S01]  /*0f60*/  FFMA R39, R7.reuse, R19, R36 ;  /* 0x0000001307277223 */ /* 0x040fe20000000024 */
[C---:B-1----:R-:W-:Y:S01]  /*0f70*/  FFMA R35, R7.reuse, R13, R32 ;  /* 0x0000000d07237223 */ /* 0x042fe20000000020 */
[C---:B------:R-:W-:Y:S01]  /*0f80*/  FFMA R30, R7.reuse, R12, R37 ;  /* 0x0000000c071e7223 */ /* 0x040fe20000000025 */
[----:B------:R-:W0:Y:S01]  /*0f90*/  LDS.128 R16, [UR8+0x230] ;  /* 0x00023008ff107984 */ /* 0x000e220008000c00 */
[----:B------:R-:W-:-:S03]  /*0fa0*/  FFMA R32, R7, R14, R23 ;  /* 0x0000000e07207223 */ /* 0x000fc60000000017 */
[----:B------:R-:W1:Y:S01]  /*0fb0*/  LDS.128 R12, [UR8+0x240] ;  /* 0x00024008ff0c7984 */ /* 0x000e620008000c00 */
[C---:B--2---:R-:W-:Y:S01]  /*0fc0*/  FFMA R7, R21.reuse, R8, R44 ;  /* 0x0000000815077223 */ /* 0x044fe2000000002c */
[C---:B------:R-:W-:Y:S01]  /*0fd0*/  FFMA R37, R21.reuse, R9, R46 ;  /* 0x0000000915257223 */ /* 0x040fe2000000002e */
[C---:B------:R-:W-:Y:S01]  /*0fe0*/  FFMA R36, R21.reuse, R10, R43 ;  /* 0x0000000a15247223 */ /* 0x040fe2000000002b */
[----:B------:R-:W-:Y:S02]  /*0ff0*/  FFMA R41, R21, R11, R38 ;  /* 0x0000000b15297223 */ /* 0x000fe40000000026 */
[----:B------:R-:W2:Y:S01]  /*1000*/  LDS.128 R8, [UR8+0x250] ;  /* 0x00025008ff087984 */ /* 0x000ea20008000c00 */
[----:B------:R-:W-:-:S05]  /*1010*/  IMAD.WIDE R50, R6, 0x4, R48 ;  /* 0x0000000406327825 */ /* 0x000fca00078e0230 */
[----:B------:R2:W4:Y:S01]  /*1020*/  LDG.E R23, desc[UR12][R50.64] ;  /* 0x0000000c32177981 */ /* 0x000522000c1e1900 */
[C---:B0-----:R-:W-:Y:S01]  /*1030*/  FFMA R38, R21.reuse, R16, R33 ;  /* 0x0000001015267223 */ /* 0x041fe20000000021 */
[C---:B------:R-:W-:Y:S01]  /*1040*/  FFMA R44, R21.reuse, R18, R31 ;  /* 0x00000012152c7223 */ /* 0x040fe2000000001f */
[C---:B------:R-:W-:Y:S01]  /*1050*/  FFMA R33, R21.reuse, R17, R34 ;  /* 0x0000001115217223 */ /* 0x040fe20000000022 */
[C---:B------:R-:W-:Y:S01]  /*1060*/  FFMA R31, R21.reuse, R19, R24 ;  /* 0x00000013151f7223 */ /* 0x040fe20000000018 */
[C---:B-1----:R-:W-:Y:S01]  /*1070*/  FFMA R43, R21.reuse, R15, R40 ;  /* 0x0000000f152b7223 */ /* 0x042fe20000000028 */
[C---:B------:R-:W-:Y:S01]  /*1080*/  FFMA R34, R21.reuse, R12, R25 ;  /* 0x0000000c15227223 */ /* 0x040fe20000000019 */
[----:B------:R-:W3:Y:S01]  /*1090*/  LDS.128 R16, [UR8+0x260] ;  /* 0x00026008ff107984 */ /* 0x000ee20008000c00 */
[C---:B------:R-:W-:Y:S01]  /*10a0*/  FFMA R25, R21.reuse, R13, R42 ;  /* 0x0000000d15197223 */ /* 0x040fe2000000002a */
[C---:B------:R-:W-:Y:S02]  /*10b0*/  FFMA R42, R21.reuse, R14, R45 ;  /* 0x0000000e152a7223 */ /* 0x040fe4000000002d */
[----:B------:R-:W0:Y:S01]  /*10c0*/  LDS.128 R12, [UR8+0x270] ;  /* 0x00027008ff0c7984 */ /* 0x000e220008000c00 */
[C---:B--2---:R-:W-:Y:S01]  /*10d0*/  FFMA R40, R21.reuse, R8, R39 ;  /* 0x0000000815287223 */ /* 0x044fe20000000027 */
[C---:B------:R-:W-:Y:S01]  /*10e0*/  FFMA R39, R21.reuse, R9, R30 ;  /* 0x0000000915277223 */ /* 0x040fe2000000001e */
[C---:B------:R-:W-:Y:S01]  /*10f0*/  FFMA R30, R21.reuse, R10, R35 ;  /* 0x0000000a151e7223 */ /* 0x040fe20000000023 */
[----:B------:R-:W-:-:S02]  /*1100*/  FFMA R21, R21, R11, R32 ;  /* 0x0000000b15157223 */ /* 0x000fc40000000020 */
[----:B------:R-:W1:Y:S01]  /*1110*/  LDS.128 R8, [UR8+0x280] ;  /* 0x00028008ff087984 */ /* 0x000e620008000c00 */
[----:B------:R-:W-:-:S05]  /*1120*/  IMAD.WIDE R50, R6, 0x4, R50 ;  /* 0x0000000406327825 */ /* 0x000fca00078e0232 */
[----:B------:R2:W4:Y:S01]  /*1130*/  LDG.E R24, desc[UR12][R50.64] ;  /* 0x0000000c32187981 */ /* 0x000522000c1e1900 */
[C---:B---3--:R-:W-:Y:S01]  /*1140*/  FFMA R32, R22.reuse, R17, R7 ;  /* 0x0000001116207223 */ /* 0x048fe20000000007 */
[C---:B------:R-:W-:Y:S01]  /*1150*/  FFMA R46, R22.reuse, R18, R37 ;  /* 0x00000012162e7223 */ /* 0x040fe20000000025 */
[C---:B------:R-:W-:Y:S02]  /*1160*/  FFMA R7, R22.reuse, R19, R36 ;  /* 0x0000001316077223 */ /* 0x040fe40000000024 */
[----:B------:R-:W3:Y:S01]  /*1170*/  LDS.128 R16, [UR8+0x290] ;  /* 0x00029008ff107984 */ /* 0x000ee20008000c00 */
        /* <DEDUP_REMOVED lines=8> */
[----:B------:R-:W-:-:S02]  /*1200*/  FFMA R25, R22, R11, R42 ;  /* 0x0000000b16197223 */ /* 0x000fc4000000002a */
[----:B------:R-:W1:Y:S01]  /*1210*/  LDS.128 R8, [UR8+0x2b0] ;  /* 0x0002b008ff087984 */ /* 0x000e620008000c00 */
[----:B--2---:R-:W-:-:S04]  /*1220*/  IMAD.WIDE R50, R6, 0x4, R50 ;  /* 0x0000000406327825 */ /* 0x004fc800078e0232 */
[C---:B---3--:R-:W-:Y:S01]  /*1230*/  FFMA R41, R22.reuse, R17, R40 ;  /* 0x0000001116297223 */ /* 0x048fe20000000028 */
[C---:B------:R-:W-:Y:S01]  /*1240*/  FFMA R42, R22.reuse, R16, R43 ;  /* 0x00000010162a7223 */ /* 0x040fe2000000002b */
[C---:B------:R-:W-:Y:S01]  /*1250*/  FFMA R40, R22.reuse, R18, R39 ;  /* 0x0000001216287223 */ /* 0x040fe20000000027 */
[C---:B------:R-:W-:Y:S02]  /*1260*/  FFMA R37, R22.reuse, R19, R30 ;  /* 0x0000001316257223 */ /* 0x040fe4000000001e */
[----:B------:R-:W2:Y:S01]  /*1270*/  LDS.128 R16, [UR8+0x2c0] ;  /* 0x0002c008ff107984 */ /* 0x000ea20008000c00 */
[----:B0-----:R-:W-:Y:S01]  /*1280*/  FFMA R22, R22, R12, R21 ;  /* 0x0000000c16167223 */ /* 0x001fe20000000015 */
[C---:B-----5:R-:W-:Y:S01]  /*1290*/  FFMA R21, R5.reuse, R14, R32 ;  /* 0x0000000e05157223 */ /* 0x060fe20000000020 */
[C---:B------:R-:W-:Y:S02]  /*12a0*/  FFMA R33, R5.reuse, R15, R46 ;  /* 0x0000000f05217223 */ /* 0x040fe4000000002e */
[----:B------:R-:W0:Y:S01]  /*12b0*/  LDS.128 R12, [UR8+0x2e0] ;  /* 0x0002e008ff0c7984 */ /* 0x000e220008000c00 */
[C---:B-1----:R-:W-:Y:S01]  /*12c0*/  FFMA R32, R5.reuse, R8, R7 ;  /* 0x0000000805207223 */ /* 0x042fe20000000007 */
[C---:B------:R-:W-:Y:S01]  /*12d0*/  FFMA R39, R5.reuse, R9, R48 ;  /* 0x0000000905277223 */ /* 0x040fe20000000030 */
[C---:B------:R-:W-:Y:S01]  /*12e0*/  FFMA R46, R5.reuse, R10, R35 ;  /* 0x0000000a052e7223 */ /* 0x040fe20000000023 */
[C---:B------:R-:W-:Y:S01]  /*12f0*/  FFMA R43, R5.reuse, R11, R38 ;  /* 0x0000000b052b7223 */ /* 0x040fe20000000026 */
[----:B------:R-:W3:Y:S04]  /*1300*/  LDG.E R7, desc[UR12][R50.64] ;  /* 0x0000000c32077981 */ /* 0x000ee8000c1e1900 */
[----:B------:R-:W1:Y:S01]  /*1310*/  LDS.128 R8, [UR8+0x2d0] ;  /* 0x0002d008ff087984 */ /* 0x000e620008000c00 */
[C---:B--2---:R-:W-:Y:S01]  /*1320*/  FFMA R35, R5.reuse, R17, R36 ;  /* 0x0000001105237223 */ /* 0x044fe20000000024 */
[----:B------:R-:W-:Y:S01]  /*1330*/  FFMA R36, R5, R18, R31 ;  /* 0x0000001205247223 */ /* 0x000fe2000000001f */
[----:B------:R-:W-:-:S04]  /*1340*/  IMAD.WIDE R30, R6, 0x4, R50 ;  /* 0x00000004061e7825 */ /* 0x000fc800078e0232 */
[C---:B------:R-:W-:Y:S01]  /*1350*/  FFMA R45, R5.reuse, R19, R34 ;  /* 0x00000013052d7223 */ /* 0x040fe20000000022 */
[C---:B------:R-:W-:Y:S02]  /*1360*/  FFMA R44, R5.reuse, R16, R44 ;  /* 0x00000010052c7223 */ /* 0x040fe4000000002c */
[----:B------:R-:W2:Y:S01]  /*1370*/  LDS.128 R16, [UR8+0x2f0] ;  /* 0x0002f008ff107984 */ /* 0x000ea20008000c00 */
[C---:B0-----:R-:W-:Y:S01]  /*1380*/  FFMA R34, R5.reuse, R12, R37 ;  /* 0x0000000c05227223 */ /* 0x041fe20000000025 */
[C---:B------:R-:W-:Y:S01]  /*1390*/  FFMA R37, R5.reuse, R13, R22 ;  /* 0x0000000d05257223 */ /* 0x040fe20000000016 */
[C---:B-1----:R-:W-:Y:S01]  /*13a0*/  FFMA R48, R5.reuse, R8, R25 ;  /* 0x0000000805307223 */ /* 0x042fe20000000019 */
[C---:B------:R-:W-:Y:S01]  /*13b0*/  FFMA R47, R5.reuse, R9, R42 ;  /* 0x00000009052f7223 */ /* 0x040fe2000000002a */
[C---:B------:R-:W-:Y:S01]  /*13c0*/  FFMA R38, R5.reuse, R10, R41 ;  /* 0x0000000a05267223 */ /* 0x040fe20000000029 */
[----:B------:R-:W-:Y:S02]  /*13d0*/  FFMA R25, R5, R11, R40 ;  /* 0x0000000b05197223 */ /* 0x000fe40000000028 */
[----:B------:R-:W5:Y:S04]  /*13e0*/  LDG.E R5, desc[UR12][R30.64] ;  /* 0x0000000c1e057981 */ /* 0x000f68000c1e1900 */
[----:B------:R-:W0:Y:S01]  /*13f0*/  LDS.128 R8, [UR8+0x300] ;  /* 0x00030008ff087984 */ /* 0x000e220008000c00 */
[----:B----4-:R-:W-:-:S03]  /*1400*/  FFMA R22, R20, R15, R21 ;  /* 0x0000000f14167223 */ /* 0x010fc60000000015 */
[----:B------:R-:W1:Y:S01]  /*1410*/  LDS.128 R12, [UR8+0x310] ;  /* 0x00031008ff0c7984 */ /* 0x000e620008000c00 */
[C---:B--2---:R-:W-:Y:S01]  /*1420*/  FFMA R21, R20.reuse, R17, R32 ;  /* 0x0000001114157223 */ /* 0x044fe20000000020 */
[C---:B------:R-:W-:Y:S01]  /*1430*/  FFMA R32, R20.reuse, R18, R39 ;  /* 0x0000001214207223 */ /* 0x040fe20000000027 */
[C---:B------:R-:W-:Y:S01]  /*1440*/  FFMA R40, R20.reuse, R16, R33 ;  /* 0x0000001014287223 */ /* 0x040fe20000000021 */
[C---:B------:R-:W-:Y:S02]  /*1450*/  FFMA R39, R20.reuse, R19, R46 ;  /* 0x0000001314277223 */ /* 0x040fe4000000002e */
[----:B------:R-:W2:Y:S01]  /*1460*/  LDS.128 R16, [UR8+0x320] ;  /* 0x00032008ff107984 */ /* 0x000ea20008000c00 */
[C---:B0-----:R-:W-:Y:S01]  /*1470*/  FFMA R42, R20.reuse, R8, R43 ;  /* 0x00000008142a7223 */ /* 0x041fe2000000002b */
[C---:B------:R-:W-:Y:S01]  /*1480*/  FFMA R41, R20.reuse, R9, R44 ;  /* 0x0000000914297223 */ /* 0x040fe2000000002c */
[C---:B------:R-:W-:Y:S01]  /*1490*/  FFMA R46, R20.reuse, R10, R35 ;  /* 0x0000000a142e7223 */ /* 0x040fe20000000023 */
[----:B------:R-:W-:-:S02]  /*14a0*/  FFMA R33, R20, R11, R36 ;  /* 0x0000000b14217223 */ /* 0x000fc40000000024 */
[----:B------:R-:W0:Y:S01]  /*14b0*/  LDS.128 R8, [UR8+0x330] ;  /* 0x00033008ff087984 */ /* 0x000e220008000c00 */
[C---:B-1----:R-:W-:Y:S01]  /*14c0*/  FFMA R36, R20.reuse, R12, R45 ;  /* 0x0000000c14247223 */ /* 0x042fe2000000002d */
[C---:B------:R-:W-:Y:S01]  /*14d0*/  FFMA R35, R20.reuse, R13, R48 ;  /* 0x0000000d14237223 */ /* 0x040fe20000000030 */
[C---:B------:R-:W-:Y:S01]  /*14e0*/  FFMA R44, R20.reuse, R14, R47 ;  /* 0x0000000e142c7223 */ /* 0x040fe2000000002f */
[C---:B------:R-:W-:Y:S02]  /*14f0*/  FFMA R43, R20.reuse, R15, R38 ;  /* 0x0000000f142b7223 */ /* 0x040fe40000000026 */
[----:B------:R-:W1:Y:S01]  /*1500*/  LDS.128 R12, [UR8+0x340] ;  /* 0x00034008ff0c7984 */ /* 0x000e620008000c00 */
[C---:B--2---:R-:W-:Y:S01]  /*1510*/  FFMA R38, R20.reuse, R16, R25 ;  /* 0x0000001014267223 */ /* 0x044fe20000000019 */
[C---:B------:R-:W-:Y:S01]  /*1520*/  FFMA R25, R20.reuse, R17, R34 ;  /* 0x0000001114197223 */ /* 0x040fe20000000022 */
[----:B------:R-:W-:Y:S02]  /*1530*/  FFMA R20, R20, R18, R37 ;  /* 0x0000001214147223 */ /* 0x000fe40000000025 */
[----:B------:R-:W-:Y:S01]  /*1540*/  LDS.128 R16, [UR8+0x370] ;  /* 0x00037008ff107984 */ /* 0x000fe20008000c00 */
[C---:B0-----:R-:W-:Y:S01]  /*1550*/  FFMA R37, R23.reuse, R8, R22 ;  /* 0x0000000817257223 */ /* 0x041fe20000000016 */
[C---:B------:R-:W-:Y:S01]  /*1560*/  FFMA R47, R23.reuse, R9, R40 ;  /* 0x00000009172f7223 */ /* 0x040fe20000000028 */
[C---:B------:R-:W-:Y:S01]  /*1570*/  FFMA R22, R23.reuse, R10, R21 ;  /* 0x0000000a17167223 */ /* 0x040fe20000000015 */
[C---:B------:R-:W-:Y:S01]  /*1580*/  FFMA R45, R23.reuse, R11, R32 ;  /* 0x0000000b172d7223 */ /* 0x040fe20000000020 */
[C---:B-1----:R-:W-:Y:S01]  /*1590*/  FFMA R32, R23.reuse, R12, R39 ;  /* 0x0000000c17207223 */ /* 0x042fe20000000027 */
[----:B------:R-:W0:Y:S01]  /*15a0*/  LDS.128 R8, [UR8+0x350] ;  /* 0x00035008ff087984 */ /* 0x000e220008000c00 */
[C---:B------:R-:W-:Y:S01]  /*15b0*/  FFMA R34, R23.reuse, R14, R41 ;  /* 0x0000000e17227223 */ /* 0x040fe20000000029 */
[C---:B------:R-:W-:Y:S01]  /*15c0*/  FFMA R39, R23.reuse, R13, R42 ;  /* 0x0000000d17277223 */ /* 0x040fe2000000002a */
[----:B------:R-:W-:-:S02]  /*15d0*/  FFMA R41, R23, R15, R46 ;  /* 0x0000000f17297223 */ /* 0x000fc4000000002e */
[----:B------:R-:W1:Y:S01]  /*15e0*/  LDS.128 R12, [UR8+0x360] ;  /* 0x00036008ff0c7984 */ /* 0x000e620008000c00 */
        /* <DEDUP_REMOVED lines=8> */
[----:B------:R-:W-:Y:S01]  /*1670*/  FFMA R25, R23, R15, R20 ;  /* 0x0000000f17197223 */ /* 0x000fe20000000014 */
[C---:B------:R-:W-:Y:S01]  /*1680*/  FFMA R43, R24.reuse, R19, R22 ;  /* 0x00000013182b7223 */ /* 0x040fe20000000016 */
[----:B------:R-:W1:Y:S01]  /*1690*/  LDS.128 R12, [UR8+0x390] ;  /* 0x00039008ff0c7984 */ /* 0x000e620008000c00 */
[C---:B------:R-:W-:Y:S01]  /*16a0*/  FFMA R44, R24.reuse, R17, R37 ;  /* 0x00000011182c7223 */ /* 0x040fe20000000025 */
[----:B------:R-:W-:-:S02]  /*16b0*/  FFMA R46, R24, R18, R47 ;  /* 0x00000012182e7223 */ /* 0x000fc4000000002f */
[----:B------:R-:W2:Y:S04]  /*16c0*/  LDS.128 R20, [UR8+0x3a0] ;  /* 0x0003a008ff147984 */ /* 0x000ea80008000c00 */
[----:B------:R-:W4:Y:S01]  /*16d0*/  LDS.128 R16, [UR8+0x3b0] ;  /* 0x0003b008ff107984 */ /* 0x000f220008000c00 */
[C---:B0-----:R-:W-:Y:S01]  /*16e0*/  FFMA R37, R24.reuse, R9, R32 ;  /* 0x0000000918257223 */ /* 0x041fe20000000020 */
[C---:B------:R-:W-:Y:S01]  /*16f0*/  FFMA R48, R24.reuse, R8, R45 ;  /* 0x0000000818307223 */ /* 0x040fe2000000002d */
[C---:B------:R-:W-:Y:S01]  /*1700*/  FFMA R32, R24.reuse, R10, R39 ;  /* 0x0000000a18207223 */ /* 0x040fe20000000027 */
[C---:B------:R-:W-:Y:S01]  /*1710*/  FFMA R39, R24.reuse, R11, R34 ;  /* 0x0000000b18277223 */ /* 0x040fe20000000022 */
[C---:B-1----:R-:W-:Y:S01]  /*1720*/  FFMA R45, R24.reuse, R15, R36 ;  /* 0x0000000f182d7223 */ /* 0x042fe20000000024 */
[C---:B------:R-:W-:Y:S01]  /*1730*/  FFMA R34, R24.reuse, R12, R41 ;  /* 0x0000000c18227223 */ /* 0x040fe20000000029 */
[C---:B------:R-:W-:Y:S01]  /*1740*/  FFMA R41, R24.reuse, R13, R40 ;  /* 0x0000000d18297223 */ /* 0x040fe20000000028 */
[----:B------:R-:W0:Y:S01]  /*1750*/  LDS.128 R8, [UR8+0x3c0] ;  /* 0x0003c008ff087984 */ /* 0x000e220008000c00 */
[C---:B--2---:R-:W-:Y:S01]  /*1760*/  FFMA R36, R24.reuse, R20, R33 ;  /* 0x0000001418247223 */ /* 0x044fe20000000021 */
[C---:B------:R-:W-:Y:S01]  /*1770*/  FFMA R47, R24.reuse, R21, R42 ;  /* 0x00000015182f7223 */ /* 0x040fe2000000002a */
[C---:B------:R-:W-:Y:S01]  /*1780*/  FFMA R42, R24.reuse, R22, R35 ;  /* 0x00000016182a7223 */ /* 0x040fe20000000023 */
[C---:B------:R-:W-:Y:S01]  /*1790*/  FFMA R33, R24.reuse, R23, R38 ;  /* 0x0000001718217223 */ /* 0x040fe20000000026 */
[C---:B------:R-:W-:Y:S01]  /*17a0*/  FFMA R40, R24.reuse, R14, R49 ;  /* 0x0000000e18287223 */ /* 0x040fe20000000031 */
[----:B------:R-:W1:Y:S01]  /*17b0*/  LDS.128 R20, [UR8+0x3e0] ;  /* 0x0003e008ff147984 */ /* 0x000e620008000c00 */
[----:B----4-:R-:W-:-:S03]  /*17c0*/  FFMA R24, R24, R16, R25 ;  /* 0x0000001018187223 */ /* 0x010fc60000000019 */
[----:B------:R-:W2:Y:S01]  /*17d0*/  LDS.128 R12, [UR8+0x3d0] ;  /* 0x0003d008ff0c7984 */ /* 0x000ea20008000c00 */
[C---:B---3--:R-:W-:Y:S01]  /*17e0*/  FFMA R44, R7.reuse, R18, R44 ;  /* 0x00000012072c7223 */ /* 0x048fe2000000002c */
        /* <DEDUP_REMOVED lines=10> */
[C---:B--2---:R-:W-:Y:S01]  /*1890*/  FFMA R32, R7.reuse, R12, R39 ;  /* 0x0000000c07207223 */ /* 0x044fe20000000027 */
[C---:B------:R-:W-:Y:S01]  /*18a0*/  FFMA R49, R7.reuse, R15, R40 ;  /* 0x0000000f07317223 */ /* 0x040fe20000000028 */
[C---:B------:R-:W-:Y:S01]  /*18b0*/  FFMA R39, R7.reuse, R13, R34 ;  /* 0x0000000d07277223 */ /* 0x040fe20000000022 */
[C---:B------:R-:W-:Y:S01]  /*18c0*/  FFMA R48, R7.reuse, R14, R41 ;  /* 0x0000000e07307223 */ /* 0x040fe20000000029 */
[C---:B------:R-:W-:Y:S01]  /*18d0*/  FFMA R40, R7.reuse, R20, R45 ;  /* 0x0000001407287223 */ /* 0x040fe2000000002d */
[----:B------:R-:W1:Y:S04]  /*18e0*/  LDS.128 R12, [UR8+0x410] ;  /* 0x00041008ff0c7984 */ /* 0x000e680008000c00 */
[----:B------:R-:W2:Y:S01]  /*18f0*/  LDS.128 R20, [UR8+0x430] ;  /* 0x00043008ff147984 */ /* 0x000ea20008000c00 */
[C---:B---3--:R-:W-:Y:S01]  /*1900*/  FFMA R50, R7.reuse, R16, R33 ;  /* 0x0000001007327223 */ /* 0x048fe20000000021 */
[----:B------:R-:W-:Y:S01]  /*1910*/  FFMA R7, R7, R17, R24 ;  /* 0x0000001107077223 */ /* 0x000fe20000000018 */
[----:B-----5:R-:W-:-:S02]  /*1920*/  FFMA R43, R5, R19, R44 ;  /* 0x00000013052b7223 */ /* 0x020fc4000000002c */
[----:B------:R-:W3:Y:S01]  /*1930*/  LDS.128 R16, [UR8+0x420] ;  /* 0x00042008ff107984 */ /* 0x000ee20008000c00 */
[----:B------:R-:W-:-:S04]  /*1940*/  IADD3 R2, P0, PT, R2, 0x40, RZ ;  /* 0x0000004002027810 */ /* 0x000fc80007f1e0ff */
[----:B------:R-:W-:Y:S02]  /*1950*/  IADD3.X R3, PT, PT, RZ, R3, RZ, P0, !PT ;  /* 0x00000003ff037210 */ /* 0x000fe400007fe4ff */
[----:B------:R-:W-:-:S04]  /*1960*/  ISETP.GE.U32.AND P0, PT, R2, R26, PT ;  /* 0x0000001a0200720c */ /* 0x000fc80003f06070 */
[----:B------:R-:W-:Y:S01]  /*1970*/  ISETP.GE.U32.AND.EX P0, PT, R3, R27, PT, P0 ;  /* 0x0000001b0300720c */ /* 0x000fe20003f06100 */
[C---:B0-----:R-:W-:Y:S01]  /*1980*/  FFMA R34, R5.reuse, R8, R35 ;  /* 0x0000000805227223 */ /* 0x041fe20000000023 */
[C---:B------:R-:W-:Y:S01]  /*1990*/  FFMA R33, R5.reuse, R9, R38 ;  /* 0x0000000905217223 */ /* 0x040fe20000000026 */
[----:B------:R-:W-:Y:S01]  /*19a0*/  FFMA R41, R5, R11, R46 ;  /* 0x0000000b05297223 */ /* 0x000fe2000000002e */
[----:B------:R-:W-:-:S04]  /*19b0*/  IMAD.WIDE R8, R6, 0x4, R30 ;  /* 0x0000000406087825 */ /* 0x000fc800078e021e */
[C---:B------:R-:W-:Y:S01]  /*19c0*/  FFMA R42, R5.reuse, R10, R25 ;  /* 0x0000000a052a7223 */ /* 0x040fe20000000019 */
[C---:B-1----:R-:W-:Y:S01]  /*19d0*/  FFMA R46, R5.reuse, R14, R39 ;  /* 0x0000000e052e7223 */ /* 0x042fe20000000027 */
[C---:B------:R-:W-:Y:S01]  /*19e0*/  FFMA R30, R5.reuse, R12, R37 ;  /* 0x0000000c051e7223 */ /* 0x040fe20000000025 */
[C---:B------:R-:W-:Y:S01]  /*19f0*/  FFMA R31, R5.reuse, R13, R32 ;  /* 0x0000000d051f7223 */ /* 0x040fe20000000020 */
[C---:B------:R-:W-:Y:S01]  /*1a00*/  FFMA R39, R5.reuse, R15, R48 ;  /* 0x0000000f05277223 */ /* 0x040fe20000000030 */
[C---:B--2---:R-:W-:Y:S01]  /*1a10*/  FFMA R25, R5.reuse, R21, R50 ;  /* 0x0000001505197223 */ /* 0x044fe20000000032 */
[C---:B------:R-:W-:Y:S01]  /*1a20*/  FFMA R44, R5.reuse, R22, R7 ;  /* 0x00000016052c7223 */ /* 0x040fe20000000007 */
[C---:B---3--:R-:W-:Y:S01]  /*1a30*/  FFMA R35, R5.reuse, R19, R36 ;  /* 0x0000001305237223 */ /* 0x048fe20000000024 */
[C---:B------:R-:W-:Y:S01]  /*1a40*/  FFMA R38, R5.reuse, R16, R49 ;  /* 0x0000001005267223 */ /* 0x040fe20000000031 */
[C---:B------:R-:W-:Y:S01]  /*1a50*/  FFMA R45, R5.reuse, R17, R40 ;  /* 0x00000011052d7223 */ /* 0x040fe20000000028 */
[C---:B------:R-:W-:Y:S01]  /*1a60*/  FFMA R24, R5.reuse, R18, R51 ;  /* 0x0000001205187223 */ /* 0x040fe20000000033 */
[----:B------:R-:W-:Y:S01]  /*1a70*/  FFMA R36, R5, R20, R47 ;  /* 0x0000001405247223 */ /* 0x000fe2000000002f */
[----:B------:R-:W-:Y:S06]  /*1a80*/  BAR.SYNC.DEFER_BLOCKING 0x0 ;  /* 0x0000000000007b1d */ /* 0x000fec0000010000 */
[----:B------:R-:W-:Y:S05]  /*1a90*/  @!P0 BRA `(.L_x_1) ;  /* 0xffffffe800148947 */ /* 0x000fea000383ffff */
[----:B------:R-:W2:Y:S01]  /*1aa0*/  LDG.E R0, desc[UR12][R28.64] ;  /* 0x0000000c1c007981 */ /* 0x000ea2000c1e1900 */
[----:B------:R-:W2:Y:S01]  /*1ab0*/  LDCU.64 UR14, c[0x0][0x3b0] ;  /* 0x00007600ff0e77ac */ /* 0x000ea20008000a00 */
[----:B------:R-:W-:-:S04]  /*1ac0*/  IMAD.WIDE R2, R4, 0x4, R28 ;  /* 0x0000000404027825 */ /* 0x000fc800078e021c */
[----:B--2---:R-:W-:-:S04]  /*1ad0*/  FMUL R0, R0, UR15 ;  /* 0x0000000f00007c20 */ /* 0x004fc80008400000 */
[----:B------:R-:W-:-:S05]  /*1ae0*/  FFMA R43, R43, UR14, R0 ;  /* 0x0000000e2b2b7c23 */ /* 0x000fca0008000000 */
[----:B------:R-:W-:Y:S04]  /*1af0*/  STG.E desc[UR12][R28.64], R43 ;  /* 0x0000002b1c007986 */ /* 0x000fe8000c10190c */
[----:B------:R-:W2:Y:S01]  /*1b00*/  LDG.E R0, desc[UR12][R2.64] ;  /* 0x0000000c02007981 */ /* 0x000ea2000c1e1900 */
[----:B------:R-:W-:-:S04]  /*1b10*/  IMAD.WIDE R6, R4, 0x4, R2 ;  /* 0x0000000404067825 */ /* 0x000fc800078e0202 */
[----:B--2---:R-:W-:-:S04]  /*1b20*/  FMUL R5, R0, UR15 ;  /* 0x0000000f00057c20 */ /* 0x004fc80008400000 */
[----:B------:R-:W-:-:S05]  /*1b30*/  FFMA R5, R34, UR14, R5 ;  /* 0x0000000e22057c23 */ /* 0x000fca0008000005 */
[----:B------:R0:W-:Y:S04]  /*1b40*/  STG.E desc[UR12][R2.64], R5 ;  /* 0x0000000502007986 */ /* 0x0001e8000c10190c */
[----:B------:R-:W2:Y:S01]  /*1b50*/  LDG.E R0, desc[UR12][R6.64] ;  /* 0x0000000c06007981 */ /* 0x000ea2000c1e1900 */
[----:B------:R-:W-:-:S04]  /*1b60*/  IMAD.WIDE R8, R4, 0x4, R6 ;  /* 0x0000000404087825 */ /* 0x000fc800078e0206 */
[----:B--2---:R-:W-:-:S04]  /*1b70*/  FMUL R0, R0, UR15 ;  /* 0x0000000f00007c20 */ /* 0x004fc80008400000 */
[----:B------:R-:W-:-:S05]  /*1b80*/  FFMA R33, R33, UR14, R0 ;  /* 0x0000000e21217c23 */ /* 0x000fca0008000000 */
[----:B------:R1:W-:Y:S04]  /*1b90*/  STG.E desc[UR12][R6.64], R33 ;  /* 0x0000002106007986 */ /* 0x0003e8000c10190c */
[----:B------:R-:W2:Y:S02]  /*1ba0*/  LDG.E R0, desc[UR12][R8.64] ;  /* 0x0000000c08007981 */ /* 0x000ea4000c1e1900 */
[----:B--2---:R-:W-:-:S04]  /*1bb0*/  FMUL R11, R0, UR15 ;  /* 0x0000000f000b7c20 */ /* 0x004fc80008400000 */
[----:B------:R-:W-:Y:S01]  /*1bc0*/  FFMA R13, R42, UR14, R11 ;  /* 0x0000000e2a0d7c23 */ /* 0x000fe2000800000b */
[----:B------:R-:W-:-:S04]  /*1bd0*/  IMAD.WIDE R10, R4, 0x4, R8 ;  /* 0x00000004040a7825 */ /* 0x000fc800078e0208 */
[----:B------:R2:W-:Y:S04]  /*1be0*/  STG.E desc[UR12][R8.64], R13 ;  /* 0x0000000d08007986 */ /* 0x0005e8000c10190c */
[----:B------:R-:W3:Y:S01]  /*1bf0*/  LDG.E R0, desc[UR12][R10.64] ;  /* 0x0000000c0a007981 */ /* 0x000ee2000c1e1900 */
[----:B0-----:R-:W-:-:S04]  /*1c00*/  IMAD.WIDE R2, R4, 0x4, R10 ;  /* 0x0000000404027825 */ /* 0x001fc800078e020a */
[----:B---3--:R-:W-:-:S04]  /*1c10*/  FMUL R0, R0, UR15 ;  /* 0x0000000f00007c20 */ /* 0x008fc80008400000 */
[----:B------:R-:W-:-:S05]  /*1c20*/  FFMA R41, R41, UR14, R0 ;  /* 0x0000000e29297c23 */ /* 0x000fca0008000000 */
[----:B------:R0:W-:Y:S04]  /*1c30*/  STG.E desc[UR12][R10.64], R41 ;  /* 0x000000290a007986 */ /* 0x0001e8000c10190c */
[----:B------:R-:W3:Y:S01]  /*1c40*/  LDG.E R0, desc[UR12][R2.64] ;  /* 0x0000000c02007981 */ /* 0x000ee2000c1e1900 */
[----:B-1----:R-:W-:-:S04]  /*1c50*/  IMAD.WIDE R6, R4, 0x4, R2 ;  /* 0x0000000404067825 */ /* 0x002fc800078e0202 */
[----:B---3--:R-:W-:-:S04]  /*1c60*/  FMUL R5, R0, UR15 ;  /* 0x0000000f00057c20 */ /* 0x008fc80008400000 */
[----:B------:R-:W-:-:S05]  /*1c70*/  FFMA R5, R30, UR14, R5 ;  /* 0x0000000e1e057c23 */ /* 0x000fca0008000005 */
[----:B------:R1:W-:Y:S04]  /*1c80*/  STG.E desc[UR12][R2.64], R5 ;  /* 0x0000000502007986 */ /* 0x0003e8000c10190c */
[----:B------:R-:W3:Y:S01]  /*1c90*/  LDG.E R0, desc[UR12][R6.64] ;  /* 0x0000000c06007981 */ /* 0x000ee2000c1e1900 */
[----:B--2---:R-:W-:-:S04]  /*1ca0*/  IMAD.WIDE R8, R4, 0x4, R6 ;  /* 0x0000000404087825 */ /* 0x004fc800078e0206 */
[----:B---3--:R-:W-:-:S04]  /*1cb0*/  FMUL R0, R0, UR15 ;  /* 0x0000000f00007c20 */ /* 0x008fc80008400000 */
[----:B------:R-:W-:-:S05]  /*1cc0*/  FFMA R31, R31, UR14, R0 ;  /* 0x0000000e1f1f7c23 */ /* 0x000fca0008000000 */
[----:B------:R2:W-:Y:S04]  /*1cd0*/  STG.E desc[UR12][R6.64], R31 ;  /* 0x0000001f06007986 */ /* 0x0005e8000c10190c */
[----:B------:R-:W0:Y:S02]  /*1ce0*/  LDG.E R0, desc[UR12][R8.64] ;  /* 0x0000000c08007981 */ /* 0x000e24000c1e1900 */
[----:B0-----:R-:W-:-:S04]  /*1cf0*/  FMUL R11, R0, UR15 ;  /* 0x0000000f000b7c20 */ /* 0x001fc80008400000 */
[----:B------:R-:W-:Y:S01]  /*1d00*/  FFMA R13, R46, UR14, R11 ;  /* 0x0000000e2e0d7c23 */ /* 0x000fe2000800000b */
[----:B------:R-:W-:-:S04]  /*1d10*/  IMAD.WIDE R10, R4, 0x4, R8 ;  /* 0x00000004040a7825 */ /* 0x000fc800078e0208 */
        /* <DEDUP_REMOVED lines=11> */
[----:B------:R-:W3:Y:S01]  /*1dd0*/  LDG.E R0, desc[UR12][R6.64] ;  /* 0x0000000c06007981 */ /* 0x000ee2000c1e1900 */
[----:B0-----:R-:W-:-:S04]  /*1de0*/  IMAD.WIDE R8, R4, 0x4, R6 ;  /* 0x0000000404087825 */ /* 0x001fc800078e0206 */
[----:B---3--:R-:W-:-:S04]  /*1df0*/  FMUL R0, R0, UR15 ;  /* 0x0000000f00007c20 */ /* 0x008fc80008400000 */
[----:B------:R-:W-:-:S05]  /*1e00*/  FFMA R45, R45, UR14, R0 ;  /* 0x0000000e2d2d7c23 */ /* 0x000fca0008000000 */
[----:B------:R0:W-:Y:S04]  /*1e10*/  STG.E desc[UR12][R6.64], R45 ;  /* 0x0000002d06007986 */ /* 0x0001e8000c10190c */
[----:B------:R-:W1:Y:S02]  /*1e20*/  LDG.E R0, desc[UR12][R8.64] ;  /* 0x0000000c08007981 */ /* 0x000e64000c1e1900 */
[----:B-1----:R-:W-:-:S04]  /*1e30*/  FMUL R11, R0, UR15 ;  /* 0x0000000f000b7c20 */ /* 0x002fc80008400000 */
[----:B------:R-:W-:Y:S01]  /*1e40*/  FFMA R13, R24, UR14, R11 ;  /* 0x0000000e180d7c23 */ /* 0x000fe2000800000b */
[----:B------:R-:W-:-:S04]  /*1e50*/  IMAD.WIDE R10, R4, 0x4, R8 ;  /* 0x00000004040a7825 */ /* 0x000fc800078e0208 */
[----:B------:R1:W-:Y:S04]  /*1e60*/  STG.E desc[UR12][R8.64], R13 ;  /* 0x0000000d08007986 */ /* 0x0003e8000c10190c */
[----:B------:R-:W3:Y:S01]  /*1e70*/  LDG.E R0, desc[UR12][R10.64] ;  /* 0x0000000c0a007981 */ /* 0x000ee2000c1e1900 */
[----:B--2---:R-:W-:-:S04]  /*1e80*/  IMAD.WIDE R2, R4, 0x4, R10 ;  /* 0x0000000404027825 */ /* 0x004fc800078e020a */
[----:B---3--:R-:W-:-:S04]  /*1e90*/  FMUL R0, R0, UR15 ;  /* 0x0000000f00007c20 */ /* 0x008fc80008400000 */
[----:B------:R-:W-:-:S05]  /*1ea0*/  FFMA R35, R35, UR14, R0 ;  /* 0x0000000e23237c23 */ /* 0x000fca0008000000 */
[----:B------:R-:W-:Y:S04]  /*1eb0*/  STG.E desc[UR12][R10.64], R35 ;  /* 0x000000230a007986 */ /* 0x000fe8000c10190c */
[----:B------:R-:W2:Y:S01]  /*1ec0*/  LDG.E R0, desc[UR12][R2.64] ;  /* 0x0000000c02007981 */ /* 0x000ea2000c1e1900 */
[----:B0-----:R-:W-:-:S04]  /*1ed0*/  IMAD.WIDE R6, R4, 0x4, R2 ;  /* 0x0000000404067825 */ /* 0x001fc800078e0202 */
[----:B--2---:R-:W-:-:S04]  /*1ee0*/  FMUL R5, R0, UR15 ;  /* 0x0000000f00057c20 */ /* 0x004fc80008400000 */
[----:B------:R-:W-:-:S05]  /*1ef0*/  FFMA R15, R36, UR14, R5 ;  /* 0x0000000e240f7c23 */ /* 0x000fca0008000005 */
[----:B------:R-:W-:Y:S04]  /*1f00*/  STG.E desc[UR12][R2.64], R15 ;  /* 0x0000000f02007986 */ /* 0x000fe8000c10190c */
[----:B------:R-:W2:Y:S01]  /*1f10*/  LDG.E R0, desc[UR12][R6.64] ;  /* 0x0000000c06007981 */ /* 0x000ea2000c1e1900 */
[----:B------:R-:W-:-:S04]  /*1f20*/  IMAD.WIDE R4, R4, 0x4, R6 ;  /* 0x0000000404047825 */ /* 0x000fc800078e0206 */
[----:B--2---:R-:W-:-:S04]  /*1f30*/  FMUL R0, R0, UR15 ;  /* 0x0000000f00007c20 */ /* 0x004fc80008400000 */
[----:B------:R-:W-:-:S05]  /*1f40*/  FFMA R25, R25, UR14, R0 ;  /* 0x0000000e19197c23 */ /* 0x000fca0008000000 */
[----:B------:R-:W-:Y:S04]  /*1f50*/  STG.E desc[UR12][R6.64], R25 ;  /* 0x0000001906007986 */ /* 0x000fe8000c10190c */
[----:B------:R-:W1:Y:S02]  /*1f60*/  LDG.E R0, desc[UR12][R4.64] ;  /* 0x0000000c04007981 */ /* 0x000e64000c1e1900 */
[----:B-1----:R-:W-:-:S04]  /*1f70*/  FMUL R9, R0, UR15 ;  /* 0x0000000f00097c20 */ /* 0x002fc80008400000 */
[----:B------:R-:W-:-:S05]  /*1f80*/  FFMA R9, R44, UR14, R9 ;  /* 0x0000000e2c097c23 */ /* 0x000fca0008000009 */
[----:B------:R-:W-:Y:S01]  /*1f90*/  STG.E desc[UR12][R4.64], R9 ;  /* 0x0000000904007986 */ /* 0x000fe2000c10190c */
[----:B------:R-:W-:Y:S05]  /*1fa0*/  EXIT ;  /* 0x000000000000794d */ /* 0x000fea0003800000 */
.L_x_2:
        /* <DEDUP_REMOVED lines=13> */
.L_x_15:


//--------------------- .text._Z17k_matMult_unroll2PfS_S_iii --------------------------
	.section	.text._Z17k_matMult_unroll2PfS_S_iii,"ax",@progbits
	.align	128
        .global         _Z17k_matMult_unroll2PfS_S_iii
        .type           _Z17k_matMult_unroll2PfS_S_iii,@function
        .size           _Z17k_matMult_unroll2PfS_S_iii,(.L_x_16 - _Z17k_matMult_unroll2PfS_S_iii)
        .other          _Z17k_matMult_unroll2PfS_S_iii,@"STO_CUDA_ENTRY STV_DEFAULT"
_Z17k_matMult_unroll2PfS_S_iii:
.text._Z17k_matMult_unroll2PfS_S_iii:
[----:B------:R-:W-:Y:S01]  /*0000*/  LDC R1, c[0x0][0x37c] ;  /* 0x0000df00ff017b82 */ /* 0x000fe20000000800 */
[----:B------:R-:W0:Y:S07]  /*0010*/  S2R R0, SR_TID.Y ;  /* 0x0000000000007919 */ /* 0x000e2e0000002200 */
[----:B------:R-:W1:Y:S01]  /*0020*/  LDC R3, c[0x0][0x360] ;  /* 0x0000d800ff037b82 */ /* 0x000e620000000800 */
[----:B------:R-:W0:Y:S01]  /*0030*/  LDCU UR7, c[0x0][0x3a0] ;  /* 0x00007400ff0777ac */ /* 0x000e220008000800 */
[----:B------:R-:W-:Y:S01]  /*0040*/  HFMA2 R17, -RZ, RZ, 0, 0 ;  /* 0x00000000ff117431 */ /* 0x000fe200000001ff */
[----:B------:R-:W2:Y:S01]  /*0050*/  S2R R2, SR_TID.X ;  /* 0x0000000000027919 */ /* 0x000ea20000002100 */
[----:B------:R-:W-:Y:S01]  /*0060*/  CS2R R24, SRZ ;  /* 0x0000000000187805 */ /* 0x000fe2000001ff00 */
[----:B------:R-:W3:Y:S01]  /*0070*/  LDCU UR9, c[0x0][0x39c] ;  /* 0x00007380ff0977ac */ /* 0x000ee20008000800 */
[----:B------:R-:W-:-:S02]  /*0080*/  CS2R R28, SRZ ;  /* 0x00000000001c7805 */ /* 0x000fc4000001ff00 */
[----:B------:R-:W-:Y:S01]  /*0090*/  CS2R R22, SRZ ;  /* 0x0000000000167805 */ /* 0x000fe2000001ff00 */
[----:B------:R-:W4:Y:S01]  /*00a0*/  S2UR UR5, SR_CTAID.Y ;  /* 0x00000000000579c3 */ /* 0x000f220000002600 */
[----:B------:R-:W5:Y:S01]  /*00b0*/  LDCU.128 UR12, c[0x0][0x380] ;  /* 0x00007000ff0c77ac */ /* 0x000f620008000c00 */
[----:B------:R-:W-:Y:S02]  /*00c0*/  CS2R R20, SRZ ;  /* 0x0000000000147805 */ /* 0x000fe4000001ff00 */
[----:B------:R-:W-:Y:S02]  /*00d0*/  CS2R R18, SRZ ;  /* 0x0000000000127805 */ /* 0x000fe4000001ff00 */
[----:B------:R-:W-:Y:S01]  /*00e0*/  CS2R R26, SRZ ;  /* 0x00000000001a7805 */ /* 0x000fe2000001ff00 */
[----:B------:R-:W1:Y:S01]  /*00f0*/  LDCU.64 UR10, c[0x0][0x358] ;  /* 0x00006b00ff0a77ac */ /* 0x000e620008000a00 */
[----:B------:R-:W4:Y:S01]  /*0100*/  LDC R5, c[0x0][0x364] ;  /* 0x0000d900ff057b82 */ /* 0x000f220000000800 */
[----:B---3--:R-:W-:-:S07]  /*0110*/  UISETP.GE.AND UP0, UPT, UR9, 0x1, UPT ;  /* 0x000000010900788c */ /* 0x008fce000bf06270 */
[----:B------:R-:W1:Y:S01]  /*0120*/  S2UR UR4, SR_CTAID.X ;  /* 0x00000000000479c3 */ /* 0x000e620000002500 */
[----:B0-----:R-:W-:-:S07]  /*0130*/  IMAD R4, R0, UR7, RZ ;  /* 0x0000000700047c24 */ /* 0x001fce000f8e02ff */
[----:B------:R-:W0:Y:S01]  /*0140*/  LDC.64 R30, c[0x0][0x390] ;  /* 0x0000e400ff1e7b82 */ /* 0x000e220000000a00 */
[----:B----4-:R-:W-:-:S05]  /*0150*/  IMAD R5, R5, UR5, RZ ;  /* 0x0000000505057c24 */ /* 0x010fca000f8e02ff */
[----:B------:R-:W-:Y:S01]  /*0160*/  LEA R16, R5, R0, 0x2 ;  /* 0x0000000005107211 */ /* 0x000fe200078e10ff */
[----:B-1----:R-:W-:-:S04]  /*0170*/  IMAD R3, R3, UR4, RZ ;  /* 0x0000000403037c24 */ /* 0x002fc8000f8e02ff */
[----:B------:R-:W-:Y:S01]  /*0180*/  IMAD R5, R16, UR9, RZ ;  /* 0x0000000910057c24 */ /* 0x000fe2000f8e02ff */
[----:B--2---:R-:W-:-:S04]  /*0190*/  LEA R3, R3, R2, 0x2 ;  /* 0x0000000203037211 */ /* 0x004fc800078e10ff */
[C---:B------:R-:W-:Y:S02]  /*01a0*/  IADD3 R35, P0, PT, R5.reuse, R2, RZ ;  /* 0x0000000205237210 */ /* 0x040fe40007f1e0ff */
[----:B------:R-:W-:Y:S01]  /*01b0*/  IADD3 R33, P2, PT, R4, R3, RZ ;  /* 0x0000000304217210 */ /* 0x000fe20007f5e0ff */
[----:B------:R-:W-:Y:S01]  /*01c0*/  IMAD R16, R16, UR7, R3 ;  /* 0x0000000710107c24 */ /* 0x000fe2000f8e0203 */
[----:B------:R-:W-:Y:S02]  /*01d0*/  LEA.HI.X.SX32 R6, R5, RZ, 0x1, P0 ;  /* 0x000000ff05067211 */ /* 0x000fe400000f0eff */
[----:B------:R-:W-:Y:S02]  /*01e0*/  LEA.HI.X.SX32 R4, R3, RZ, 0x1, P2 ;  /* 0x000000ff03047211 */ /* 0x000fe400010f0eff */
[----:B-----5:R-:W-:Y:S02]  /*01f0*/  LEA R32, P1, R33, UR14, 0x2 ;  /* 0x0000000e21207c11 */ /* 0x020fe4000f8210ff */
[----:B------:R-:W-:-:S02]  /*0200*/  LEA R34, P2, R35, UR12, 0x2 ;  /* 0x0000000c23227c11 */ /* 0x000fc4000f8410ff */
[----:B------:R-:W-:Y:S02]  /*0210*/  LEA.HI.X R33, R33, UR15, R4, 0x2, P1 ;  /* 0x0000000f21217c11 */ /* 0x000fe400088f1404 */
[----:B------:R-:W-:Y:S02]  /*0220*/  LEA.HI.X R35, R35, UR13, R6, 0x2, P2 ;  /* 0x0000000d23237c11 */ /* 0x000fe400090f1406 */
[----:B------:R-:W-:Y:S02]  /*0230*/  CS2R R6, SRZ ;  /* 0x0000000000067805 */ /* 0x000fe4000001ff00 */
[----:B------:R-:W-:Y:S01]  /*0240*/  MOV R4, RZ ;  /* 0x000000ff00047202 */ /* 0x000fe20000000f00 */
[----:B0-----:R-:W-:Y:S06]  /*0250*/  BRA.U !UP0, `(.L_x_3) ;  /* 0x0000002508407547 */ /* 0x001fec000b800000 */
[----:B------:R-:W-:Y:S02]  /*0260*/  CS2R R6, SRZ ;  /* 0x0000000000067805 */ /* 0x000fe4000001ff00 */
[----:B------:R-:W-:Y:S02]  /*0270*/  CS2R R26, SRZ ;  /* 0x00000000001a7805 */ /* 0x000fe4000001ff00 */
[----:B------:R-:W-:Y:S02]  /*0280*/  MOV R4, RZ ;  /* 0x000000ff00047202 */ /* 0x000fe40000000f00 */
[----:B------:R-:W-:Y:S02]  /*0290*/  CS2R R18, SRZ ;  /* 0x0000000000127805 */ /* 0x000fe4000001ff00 */
[----:B------:R-:W-:Y:S02]  /*02a0*/  MOV R17, RZ ;  /* 0x000000ff00117202 */ /* 0x000fe40000000f00 */
[----:B------:R-:W-:-:S02]  /*02b0*/  CS2R R20, SRZ ;  /* 0x0000000000147805 */ /* 0x000fc4000001ff00 */
[----:B------:R-:W-:Y:S02]  /*02c0*/  CS2R R28, SRZ ;  /* 0x00000000001c7805 */ /* 0x000fe4000001ff00 */
[----:B------:R-:W-:Y:S02]  /*02d0*/  CS2R R22, SRZ ;  /* 0x0000000000167805 */ /* 0x000fe4000001ff00 */
[----:B------:R-:W-:Y:S01]  /*02e0*/  CS2R R24, SRZ ;  /* 0x0000000000187805 */ /* 0x000fe2000001ff00 */
[----:B------:R-:W-:-:S06]  /*02f0*/  UMOV UR4, URZ ;  /* 0x000000ff00047c82 */ /* 0x000fcc0008000000 */
.L_x_4:
[----:B------:R-:W-:Y:S01]  /*0300*/  USHF.L.U32 UR5, UR9, 0x4, URZ ;  /* 0x0000000409057899 */ /* 0x000fe200080006ff */
[----:B------:R-:W2:Y:S05]  /*0310*/  LDG.E R12, desc[UR10][R34.64] ;  /* 0x0000000a220c7981 */ /* 0x000eaa000c1e1900 */
[----:B------:R-:W-:-:S05]  /*0320*/  MOV R9, UR5 ;  /* 0x0000000500097c02 */ /* 0x000fca0008000f00 */
[----:B------:R-:W-:-:S05]  /*0330*/  IMAD.WIDE.U32 R8, R9, 0x4, R34 ;  /* 0x0000000409087825 */ /* 0x000fca00078e0022 */
[----:B------:R0:W3:Y:S01]  /*0340*/  LDG.E R14, desc[UR10][R8.64] ;  /* 0x0000000a080e7981 */ /* 0x0000e2000c1e1900 */
[----:B------:R-:W1:Y:S01]  /*0350*/  S2UR UR6, SR_CgaCtaId ;  /* 0x00000000000679c3 */ /* 0x000e620000008800 */
[----:B------:R-:W-:-:S07]  /*0360*/  UMOV UR5, 0x400 ;  /* 0x0000040000057882 */ /* 0x000fce0000000000 */
[----:B------:R-:W0:Y:S01]  /*0370*/  LDC R10, c[0x0][0x360] ;  /* 0x0000d800ff0a7b82 */ /* 0x000e220000000800 */
[----:B-1----:R-:W-:-:S06]  /*0380*/  ULEA UR8, UR6, UR5, 0x18 ;  /* 0x0000000506087291 */ /* 0x002fcc000f8ec0ff */
[----:B------:R-:W-:-:S04]  /*0390*/  LEA R5, R0, UR8, 0x6 ;  /* 0x0000000800057c11 */ /* 0x000fc8000f8e30ff */
[----:B------:R-:W-:Y:S01]  /*03a0*/  LEA R11, R2, R5, 0x2 ;  /* 0x00000005020b7211 */ /* 0x000fe200078e10ff */
[----:B0-----:R-:W-:-:S04]  /*03b0*/  IMAD.WIDE.U32 R8, R10, 0x4, R32 ;  /* 0x000000040a087825 */ /* 0x001fc800078e0020 */
[----:B--2---:R0:W-:Y:S04]  /*03c0*/  STS [R11], R12 ;  /* 0x0000000c0b007388 */ /* 0x0041e80000000800 */
[----:B---3--:R1:W-:Y:S01]  /*03d0*/  STS [R11+0x400], R14 ;  /* 0x0004000e0b007388 */ /* 0x0083e20000000800 */
[----:B------:R-:W-:Y:S06]  /*03e0*/  BAR.SYNC.DEFER_BLOCKING 0x0 ;  /* 0x0000000000007b1d */ /* 0x000fec0000010000 */
[----:B------:R2:W3:Y:S04]  /*03f0*/  LDG.E R36, desc[UR10][R8.64] ;  /* 0x0000000a08247981 */ /* 0x0004e8000c1e1900 */
[----:B------:R-:W4:Y:S01]  /*0400*/  LDG.E R15, desc[UR10][R32.64] ;  /* 0x0000000a200f7981 */ /* 0x000f22000c1e1900 */
[----:B--2---:R-:W-:-:S05]  /*0410*/  IMAD.WIDE.U32 R8, R10, 0x8, R32 ;  /* 0x000000080a087825 */ /* 0x004fca00078e0020 */
[----:B0-----:R0:W2:Y:S01]  /*0420*/  LDG.E R12, desc[UR10][R8.64] ;  /* 0x0000000a080c7981 */ /* 0x0010a2000c1e1900 */
[----:B------:R-:W-:-:S04]  /*0430*/  UIADD3 UR5, UPT, UPT, UR5, 0x1000, URZ ;  /* 0x0000100005057890 */ /* 0x000fc8000fffe0ff */
[----:B------:R-:W-:-:S06]  /*0440*/  ULEA UR5, UR6, UR5, 0x18 ;  /* 0x0000000506057291 */ /* 0x000fcc000f8ec0ff */
[----:B------:R-:W-:-:S04]  /*0450*/  LEA R3, R2, UR5, 0x2 ;  /* 0x0000000502037c11 */ /* 0x000fc8000f8e10ff */
[----:B-1----:R-:W-:Y:S01]  /*0460*/  LEA R14, R0, R3, 0x8 ;  /* 0x00000003000e7211 */ /* 0x002fe200078e40ff */
[----:B------:R-:W-:-:S03]  /*0470*/  USHF.L.U32 UR5, UR9, 0x5, URZ ;  /* 0x0000000509057899 */ /* 0x000fc600080006ff */
[C---:B------:R-:W-:Y:S01]  /*0480*/  LEA R37, R10.reuse, R14, 0x2 ;  /* 0x0000000e0a257211 */ /* 0x040fe200078e10ff */
[C---:B0-----:R-:W-:Y:S01]  /*0490*/  IMAD.WIDE.U32 R8, R10.reuse, 0xc, R32 ;  /* 0x0000000c0a087825 */ /* 0x041fe200078e0020 */
[----:B------:R-:W-:Y:S02]  /*04a0*/  UIMAD UR6, UR9, 0x30, URZ ;  /* 0x00000030090678a4 */ /* 0x000fe4000f8e02ff */
[----:B------:R-:W-:Y:S01]  /*04b0*/  LEA R13, R10, R37, 0x2 ;  /* 0x000000250a0d7211 */ /* 0x000fe200078e10ff */
[----:B----4-:R0:W-:Y:S04]  /*04c0*/  STS [R14], R15 ;  /* 0x0000000f0e007388 */ /* 0x0101e80000000800 */
[----:B---3--:R-:W-:Y:S01]  /*04d0*/  STS [R37], R36 ;  /* 0x0000002425007388 */ /* 0x008fe20000000800 */
[----:B0-----:R-:W-:-:S03]  /*04e0*/  MOV R15, UR5 ;  /* 0x00000005000f7c02 */ /* 0x001fc60008000f00 */
[----:B--2---:R0:W-:Y:S04]  /*04f0*/  STS [R13], R12 ;  /* 0x0000000c0d007388 */ /* 0x0041e80000000800 */
[----:B0-----:R0:W2:Y:S02]  /*0500*/  LDG.E R12, desc[UR10][R8.64] ;  /* 0x0000000a080c7981 */ /* 0x0010a4000c1e1900 */
[----:B0-----:R-:W-:Y:S01]  /*0510*/  IMAD.WIDE.U32 R8, R15, 0x4, R34 ;  /* 0x000000040f087825 */ /* 0x001fe200078e0022 */
[----:B------:R-:W-:-:S04]  /*0520*/  MOV R15, UR6 ;  /* 0x00000006000f7c02 */ /* 0x000fc80008000f00 */
[----:B------:R0:W3:Y:S02]  /*0530*/  LDG.E R14, desc[UR10][R8.64] ;  /* 0x0000000a080e7981 */ /* 0x0000e4000c1e1900 */
[----:B0-----:R-:W-:-:S05]  /*0540*/  IMAD.WIDE.U32 R8, R15, 0x4, R34 ;  /* 0x000000040f087825 */ /* 0x001fca00078e0022 */
[----:B------:R-:W4:Y:S01]  /*0550*/  LDG.E R36, desc[UR10][R8.64] ;  /* 0x0000000a08247981 */ /* 0x000f22000c1e1900 */
[----:B------:R-:W-:-:S05]  /*0560*/  LEA R15, R10, R13, 0x2 ;  /* 0x0000000d0a0f7211 */ /* 0x000fca00078e10ff */
[----:B--2---:R-:W-:Y:S04]  /*0570*/  STS [R15], R12 ;  /* 0x0000000c0f007388 */ /* 0x004fe80000000800 */
[----:B---3--:R-:W-:Y:S04]  /*0580*/  STS [R11+0x800], R14 ;  /* 0x0008000e0b007388 */ /* 0x008fe80000000800 */
[----:B----4-:R-:W-:Y:S01]  /*0590*/  STS [R11+0xc00], R36 ;  /* 0x000c00240b007388 */ /* 0x010fe20000000800 */
[----:B------:R-:W-:Y:S06]  /*05a0*/  BAR.SYNC.DEFER_BLOCKING 0x0 ;  /* 0x0000000000007b1d */ /* 0x000fec0000010000 */
[----:B------:R-:W-:Y:S04]  /*05b0*/  LDS R13, [R3] ;  /* 0x00000000030d7984 */ /* 0x000fe80000000800 */
[----:B------:R-:W0:Y:S04]  /*05c0*/  LDS.128 R8, [R5] ;  /* 0x0000000005087984 */ /* 0x000e280000000c00 */
[----:B------:R-:W-:Y:S04]  /*05d0*/  LDS R15, [R3+0x140] ;  /* 0x00014000030f7984 */ /* 0x000fe80000000800 */
[----:B------:R-:W-:Y:S04]  /*05e0*/  LDS R37, [R3+0xc0] ;  /* 0x0000c00003257984 */ /* 0x000fe80000000800 */
[----:B------:R-:W-:Y:S01]  /*05f0*/  LDS R36, [R3+0xec0] ;  /* 0x000ec00003247984 */ /* 0x000fe20000000800 */
[----:B0-----:R-:W-:-:S03]  /*0600*/  FFMA R14, R8, R13, R19 ;  /* 0x0000000d080e7223 */ /* 0x001fc60000000013 */
[----:B------:R-:W0:Y:S04]  /*0610*/  LDS R19, [R3+0x80] ;  /* 0x0000800003137984 */ /* 0x000e280000000800 */
[----:B------:R-:W1:Y:S01]  /*0620*/  LDS R13, [R3+0x40] ;  /* 0x00004000030d7984 */ /* 0x000e620000000800 */
[----:B0-----:R-:W-:-:S03]  /*0630*/  FFMA R12, R8, R19, R21 ;  /* 0x00000013080c7223 */ /* 0x001fc60000000015 */
[----:B------:R-:W0:Y:S01]  /*0640*/  LDS R19, [R3+0x180] ;  /* 0x0001800003137984 */ /* 0x000e220000000800 */
[----:B-1----:R-:W-:-:S03]  /*0650*/  FFMA R20, R8, R13, R20 ;  /* 0x0000000d08147223 */ /* 0x002fc60000000014 */
[----:B------:R-:W1:Y:S01]  /*0660*/  LDS R13, [R3+0x100] ;  /* 0x00010000030d7984 */ /* 0x000e620000000800 */
[----:B------:R-:W-:-:S03]  /*0670*/  FFMA R15, R15, R9, R20 ;  /* 0x000000090f0f7223 */ /* 0x000fc60000000014 */
[----:B------:R-:W2:Y:S04]  /*0680*/  LDS R21, [R3+0x1c0] ;  /* 0x0001c00003157984 */ /* 0x000ea80000000800 */
[----:B------:R-:W3:Y:S01]  /*0690*/  LDS R20, [R3+0x280] ;  /* 0x0002800003147984 */ /* 0x000ee20000000800 */
[----:B0-----:R-:W-:-:S03]  /*06a0*/  FFMA R19, R19, R9, R12 ;  /* 0x0000000913137223 */ /* 0x001fc6000000000c */
[----:B------:R-:W0:Y:S01]  /*06b0*/  LDS R12, [R3+0x200] ;  /* 0x00020000030c7984 */ /* 0x000e220000000800 */
[----:B-1----:R-:W-:-:S03]  /*06c0*/  FFMA R13, R13, R9, R14 ;  /* 0x000000090d0d7223 */ /* 0x002fc6000000000e */
[----:B------:R-:W1:Y:S01]  /*06d0*/  LDS R14, [R3+0x240] ;  /* 0x00024000030e7984 */ /* 0x000e620000000800 */
[----:B------:R-:W-:-:S03]  /*06e0*/  FFMA R8, R8, R37, R28 ;  /* 0x0000002508087223 */ /* 0x000fc6000000001c */
[----:B------:R-:W4:Y:S01]  /*06f0*/  LDS R28, [R3+0x2c0] ;  /* 0x0002c000031c7984 */ /* 0x000f220000000800 */
[----:B--2---:R-:W-:Y:S01]  /*0700*/  FFMA R9, R21, R9, R8 ;  /* 0x0000000915097223 */ /* 0x004fe20000000008 */
[-C--:B---3--:R-:W-:Y:S02]  /*0710*/  FFMA R20, R20, R10.reuse, R19 ;  /* 0x0000000a14147223 */ /* 0x088fe40000000013 */
[----:B------:R-:W2:Y:S04]  /*0720*/  LDS R19, [R3+0x340] ;  /* 0x0003400003137984 */ /* 0x000ea80000000800 */
[----:B------:R-:W3:Y:S04]  /*0730*/  LDS R21, [R3+0x380] ;  /* 0x0003800003157984 */ /* 0x000ee80000000800 */
[----:B------:R-:W-:Y:S01]  /*0740*/  LDS R37, [R3+0x7c0] ;  /* 0x0007c00003257984 */ /* 0x000fe20000000800 */
[-C--:B0-----:R-:W-:Y:S01]  /*0750*/  FFMA R8, R12, R10.reuse, R13 ;  /* 0x0000000a0c087223 */ /* 0x081fe2000000000d */
[----:B-1----:R-:W-:-:S02]  /*0760*/  FFMA R12, R14, R10, R15 ;  /* 0x0000000a0e0c7223 */ /* 0x002fc4000000000f */
[----:B------:R-:W0:Y:S04]  /*0770*/  LDS R15, [R3+0x300] ;  /* 0x00030000030f7984 */ /* 0x000e280000000800 */
[----:B------:R-:W1:Y:S01]  /*0780*/  LDS R14, [R3+0x3c0] ;  /* 0x0003c000030e7984 */ /* 0x000e620000000800 */
[----:B----4-:R-:W-:Y:S01]  /*0790*/  FFMA R9, R28, R10, R9 ;  /* 0x0000000a1c097223 */ /* 0x010fe20000000009 */
[-C--:B--2---:R-:W-:Y:S02]  /*07a0*/  FFMA R19, R19, R11.reuse, R12 ;  /* 0x0000000b13137223 */ /* 0x084fe4000000000c */
[----:B------:R-:W-:Y:S01]  /*07b0*/  LDS R12, [R3+0x480] ;  /* 0x00048000030c7984 */ /* 0x000fe20000000800 */
[----:B---3--:R-:W-:-:S03]  /*07c0*/  FFMA R21, R21, R11, R20 ;  /* 0x0000000b15157223 */ /* 0x008fc60000000014 */
[----:B------:R-:W-:Y:S04]  /*07d0*/  LDS R20, [R3+0x440] ;  /* 0x0004400003147984 */ /* 0x000fe80000000800 */
[----:B------:R-:W-:Y:S01]  /*07e0*/  LDS R28, [R3+0x6c0] ;  /* 0x0006c000031c7984 */ /* 0x000fe20000000800 */
[-C--:B0-----:R-:W-:Y:S01]  /*07f0*/  FFMA R15, R15, R11.reuse, R8 ;  /* 0x0000000b0f0f7223 */ /* 0x081fe20000000008 */
[----:B-1----:R-:W-:Y:S02]  /*0800*/  FFMA R13, R14, R11, R9 ;  /* 0x0000000b0e0d7223 */ /* 0x002fe40000000009 */
[----:B------:R-:W0:Y:S04]  /*0810*/  LDS.128 R8, [R5+0x10] ;  /* 0x0000100005087984 */ /* 0x000e280000000c00 */
[----:B------:R-:W1:Y:S01]  /*0820*/  LDS R14, [R3+0x400] ;  /* 0x00040000030e7984 */ /* 0x000e620000000800 */
[----:B0-----:R-:W-:-:S03]  /*0830*/  FFMA R12, R8, R12, R21 ;  /* 0x0000000c080c7223 */ /* 0x001fc60000000015 */
[----:B------:R-:W0:Y:S01]  /*0840*/  LDS R21, [R3+0x4c0] ;  /* 0x0004c00003157984 */ /* 0x000e220000000800 */
[----:B-1----:R-:W-:-:S03]  /*0850*/  FFMA R14, R8, R14, R15 ;  /* 0x0000000e080e7223 */ /* 0x002fc6000000000f */
[----:B------:R-:W1:Y:S01]  /*0860*/  LDS R15, [R3+0x500] ;  /* 0x00050000030f7984 */ /* 0x000e620000000800 */
[----:B------:R-:W-:-:S03]  /*0870*/  FFMA R20, R8, R20, R19 ;  /* 0x0000001408147223 */ /* 0x000fc60000000013 */
[----:B------:R-:W2:Y:S01]  /*0880*/  LDS R19, [R3+0x540] ;  /* 0x0005400003137984 */ /* 0x000ea20000000800 */
[----:B0-----:R-:W-:-:S03]  /*0890*/  FFMA R8, R8, R21, R13 ;  /* 0x0000001508087223 */ /* 0x001fc6000000000d */
[----:B------:R-:W0:Y:S01]  /*08a0*/  LDS R13, [R3+0x580] ;  /* 0x00058000030d7984 */ /* 0x000e220000000800 */
[----:B-1----:R-:W-:-:S03]  /*08b0*/  FFMA R15, R15, R9, R14 ;  /* 0x000000090f0f7223 */ /* 0x002fc6000000000e */
[----:B------:R-:W1:Y:S04]  /*08c0*/  LDS R21, [R3+0x5c0] ;  /* 0x0005c00003157984 */ /* 0x000e680000000800 */
[----:B------:R-:W3:Y:S01]  /*08d0*/  LDS R14, [R3+0x600] ;  /* 0x00060000030e7984 */ /* 0x000ee20000000800 */
[----:B--2---:R-:W-:-:S03]  /*08e0*/  FFMA R19, R19, R9, R20 ;  /* 0x0000000913137223 */ /* 0x004fc60000000014 */
[----:B------:R-:W2:Y:S01]  /*08f0*/  LDS R20, [R3+0x640] ;  /* 0x0006400003147984 */ /* 0x000ea20000000800 */
[----:B0-----:R-:W-:-:S03]  /*0900*/  FFMA R13, R13, R9, R12 ;  /* 0x000000090d0d7223 */ /* 0x001fc6000000000c */
[----:B------:R-:W-:Y:S01]  /*0910*/  LDS R12, [R3+0x780] ;  /* 0x00078000030c7984 */ /* 0x000fe20000000800 */
[----:B-1----:R-:W-:Y:S01]  /*0920*/  FFMA R9, R21, R9, R8 ;  /* 0x0000000915097223 */ /* 0x002fe20000000008 */
[-C--:B---3--:R-:W-:Y:S02]  /*0930*/  FFMA R8, R14, R10.reuse, R15 ;  /* 0x0000000a0e087223 */ /* 0x088fe4000000000f */
[----:B------:R-:W0:Y:S01]  /*0940*/  LDS R14, [R3+0x680] ;  /* 0x00068000030e7984 */ /* 0x000e220000000800 */
[----:B--2---:R-:W-:-:S03]  /*0950*/  FFMA R20, R20, R10, R19 ;  /* 0x0000000a14147223 */ /* 0x004fc60000000013 */
[----:B------:R-:W1:Y:S04]  /*0960*/  LDS R15, [R3+0x700] ;  /* 0x00070000030f7984 */ /* 0x000e680000000800 */
[----:B------:R-:W2:Y:S01]  /*0970*/  LDS R19, [R3+0x740] ;  /* 0x0007400003137984 */ /* 0x000ea20000000800 */
[-C--:B0-----:R-:W-:Y:S01]  /*0980*/  FFMA R13, R14, R10.reuse, R13 ;  /* 0x0000000a0e0d7223 */ /* 0x081fe2000000000d */
[----:B------:R-:W-:Y:S02]  /*0990*/  FFMA R10, R28, R10, R9 ;  /* 0x0000000a1c0a7223 */ /* 0x000fe40000000009 */
[----:B------:R-:W-:Y:S01]  /*09a0*/  LDS R28, [R3+0x8c0] ;  /* 0x0008c000031c7984 */ /* 0x000fe20000000800 */
[-C--:B-1----:R-:W-:Y:S01]  /*09b0*/  FFMA R9, R15, R11.reuse, R8 ;  /* 0x0000000b0f097223 */ /* 0x082fe20000000008 */
[----:B------:R-:W-:-:S02]  /*09c0*/  FFMA R21, R12, R11, R13 ;  /* 0x0000000b0c157223 */ /* 0x000fc4000000000d */
[----:B------:R-:W-:Y:S01]  /*09d0*/  LDS R8, [R3+0x800] ;  /* 0x0008000003087984 */ /* 0x000fe20000000800 */
[-C--:B--2---:R-:W-:Y:S01]  /*09e0*/  FFMA R19, R19, R11.reuse, R20 ;  /* 0x0000000b13137223 */ /* 0x084fe20000000014 */
[----:B------:R-:W-:Y:S02]  /*09f0*/  FFMA R11, R37, R11, R10 ;  /* 0x0000000b250b7223 */ /* 0x000fe4000000000a */
[----:B------:R-:W0:Y:S04]  /*0a00*/  LDS.128 R12, [R5+0x20] ;  /* 0x00002000050c7984 */ /* 0x000e280000000c00 */
[----:B------:R-:W1:Y:S04]  /*0a10*/  LDS R10, [R3+0x840] ;  /* 0x00084000030a7984 */ /* 0x000e680000000800 */
[----:B------:R-:W2:Y:S01]  /*0a20*/  LDS R20, [R3+0x880] ;  /* 0x0008800003147984 */ /* 0x000ea20000000800 */
[----:B0-----:R-:W-:-:S03]  /*0a30*/  FFMA R8, R12, R8, R9 ;  /* 0x000000080c087223 */ /* 0x001fc60000000009 */
[----:B------:R-:W0:Y:S01]  /*0a40*/  LDS R9, [R3+0x900] ;  /* 0x0009000003097984 */ /* 0x000e220000000800 */
[----:B-1----:R-:W-:-:S03]  /*0a50*/  FFMA R10, R12, R10, R19 ;  /* 0x0000000a0c0a7223 */ /* 0x002fc60000000013 */
[----:B------:R-:W1:Y:S01]  /*0a60*/  LDS R19, [R3+0x980] ;  /* 0x0009800003137984 */ /* 0x000e620000000800 */
[C---:B--2---:R-:W-:Y:S01]  /*0a70*/  FFMA R20, R12.reuse, R20, R21 ;  /* 0x000000140c147223 */ /* 0x044fe20000000015 */
[----:B------:R-:W-:Y:S02]  /*0a80*/  FFMA R12, R12, R28, R11 ;  /* 0x0000001c0c0c7223 */ /* 0x000fe4000000000b */
[----:B------:R-:W-:Y:S04]  /*0a90*/  LDS R21, [R3+0x9c0] ;  /* 0x0009c00003157984 */ /* 0x000fe80000000800 */
[----:B------:R-:W2:Y:S04]  /*0aa0*/  LDS R11, [R3+0x940] ;  /* 0x00094000030b7984 */ /* 0x000ea80000000800 */
[----:B------:R-:W-:Y:S01]  /*0ab0*/  LDS R28, [R3+0xac0] ;  /* 0x000ac000031c7984 */ /* 0x000fe20000000800 */
[----:B0-----:R-:W-:-:S03]  /*0ac0*/  FFMA R9, R9, R13, R8 ;  /* 0x0000000d09097223 */ /* 0x001fc60000000008 */
[----:B------:R-:W0:Y:S01]  /*0ad0*/  LDS R8, [R3+0xa00] ;  /* 0x000a000003087984 */ /* 0x000e220000000800 */
[----:B-1----:R-:W-:-:S03]  /*0ae0*/  FFMA R19, R19, R13, R20 ;  /* 0x0000000d13137223 */ /* 0x002fc60000000014 */
[----:B------:R-:W1:Y:S01]  /*0af0*/  LDS R20, [R3+0xa80] ;  /* 0x000a800003147984 */ /* 0x000e620000000800 */
[----:B--2---:R-:W-:-:S03]  /*0b00*/  FFMA R11, R11, R13, R10 ;  /* 0x0000000d0b0b7223 */ /* 0x004fc6000000000a */
[----:B------:R-:W2:Y:S01]  /*0b10*/  LDS R10, [R3+0xa40] ;  /* 0x000a4000030a7984 */ /* 0x000ea20000000800 */
[----:B------:R-:W-:-:S03]  /*0b20*/  FFMA R13, R21, R13, R12 ;  /* 0x0000000d150d7223 */ /* 0x000fc6000000000c */
[----:B------:R-:W3:Y:S04]  /*0b30*/  LDS R21, [R3+0xb40] ;  /* 0x000b400003157984 */ /* 0x000ee80000000800 */
[----:B------:R-:W-:Y:S01]  /*0b40*/  LDS R12, [R3+0xbc0] ;  /* 0x000bc000030c7984 */ /* 0x000fe20000000800 */
[----:B0-----:R-:W-:-:S03]  /*0b50*/  FFMA R8, R8, R14, R9 ;  /* 0x0000000e08087223 */ /* 0x001fc60000000009 */
[----:B------:R-:W0:Y:S01]  /*0b60*/  LDS R9, [R3+0xb80] ;  /* 0x000b800003097984 */ /* 0x000e220000000800 */
[----:B-1----:R-:W-:-:S03]  /*0b70*/  FFMA R20, R20, R14, R19 ;  /* 0x0000000e14147223 */ /* 0x002fc60000000013 */
[----:B------:R-:W1:Y:S01]  /*0b80*/  LDS R19, [R3+0xb00] ;  /* 0x000b000003137984 */ /* 0x000e620000000800 */
[-C--:B--2---:R-:W-:Y:S01]  /*0b90*/  FFMA R10, R10, R14.reuse, R11 ;  /* 0x0000000e0a0a7223 */ /* 0x084fe2000000000b */
[----:B------:R-:W-:Y:S02]  /*0ba0*/  FFMA R11, R28, R14, R13 ;  /* 0x0000000e1c0b7223 */ /* 0x000fe4000000000d */
[----:B------:R-:W-:Y:S01]  /*0bb0*/  LDS R14, [R3+0xc00] ;  /* 0x000c0000030e7984 */ /* 0x000fe20000000800 */
[----:B---3--:R-:W-:-:S03]  /*0bc0*/  FFMA R21, R21, R15, R10 ;  /* 0x0000000f15157223 */ /* 0x008fc6000000000a */
[----:B------:R-:W-:Y:S01]  /*0bd0*/  LDS R28, [R3+0xcc0] ;  /* 0x000cc000031c7984 */ /* 0x000fe20000000800 */
[----:B0-----:R-:W-:-:S03]  /*0be0*/  FFMA R13, R9, R15, R20 ;  /* 0x0000000f090d7223 */ /* 0x001fc60000000014 */
[----:B------:R-:W-:Y:S01]  /*0bf0*/  LDS R20, [R3+0xc40] ;  /* 0x000c400003147984 */ /* 0x000fe20000000800 */
[-C--:B-1----:R-:W-:Y:S01]  /*0c00*/  FFMA R19, R19, R15.reuse, R8 ;  /* 0x0000000f13137223 */ /* 0x082fe20000000008 */
[----:B------:R-:W-:Y:S02]  /*0c10*/  FFMA R15, R12, R15, R11 ;  /* 0x0000000f0c0f7223 */ /* 0x000fe4000000000b */
[----:B------:R-:W0:Y:S04]  /*0c20*/  LDS.128 R8, [R5+0x30] ;  /* 0x0000300005087984 */ /* 0x000e280000000c00 */
[----:B------:R-:W1:Y:S01]  /*0c30*/  LDS R12, [R3+0xc80] ;  /* 0x000c8000030c7984 */ /* 0x000e620000000800 */
[C---:B0-----:R-:W-:Y:S01]  /*0c40*/  FFMA R14, R8.reuse, R14, R19 ;  /* 0x0000000e080e7223 */ /* 0x041fe20000000013 */
[----:B------:R-:W-:-:S02]  /*0c50*/  FFMA R20, R8, R20, R21 ;  /* 0x0000001408147223 */ /* 0x000fc40000000015 */
[----:B------:R-:W0:Y:S04]  /*0c60*/  LDS R19, [R3+0xd00] ;  /* 0x000d000003137984 */ /* 0x000e280000000800 */
[----:B------:R-:W2:Y:S01]  /*0c70*/  LDS R21, [R3+0xd40] ;  /* 0x000d400003157984 */ /* 0x000ea20000000800 */
[C---:B-1----:R-:W-:Y:S01]  /*0c80*/  FFMA R12, R8.reuse, R12, R13 ;  /* 0x0000000c080c7223 */ /* 0x042fe2000000000d */
[----:B------:R-:W-:Y:S02]  /*0c90*/  FFMA R8, R8, R28, R15 ;  /* 0x0000001c08087223 */ /* 0x000fe4000000000f */
[----:B------:R-:W1:Y:S04]  /*0ca0*/  LDS R13, [R3+0xd80] ;  /* 0x000d8000030d7984 */ /* 0x000e680000000800 */
[----:B------:R-:W-:Y:S01]  /*0cb0*/  LDS R28, [R3+0xfc0] ;  /* 0x000fc000031c7984 */ /* 0x000fe20000000800 */
[----:B0-----:R-:W-:-:S03]  /*0cc0*/  FFMA R15, R19, R9, R14 ;  /* 0x00000009130f7223 */ /* 0x001fc6000000000e */
[----:B------:R-:W-:Y:S01]  /*0cd0*/  LDS R14, [R3+0xe40] ;  /* 0x000e4000030e7984 */ /* 0x000fe20000000800 */
[----:B--2---:R-:W-:-:S03]  /*0ce0*/  FFMA R19, R21, R9, R20 ;  /* 0x0000000915137223 */ /* 0x004fc60000000014 */
[----:B------:R-:W0:Y:S04]  /*0cf0*/  LDS R21, [R3+0xdc0] ;  /* 0x000dc00003157984 */ /* 0x000e280000000800 */
[----:B------:R-:W2:Y:S01]  /*0d00*/  LDS R20, [R3+0xe00] ;  /* 0x000e000003147984 */ /* 0x000ea20000000800 */
[----:B-1----:R-:W-:-:S03]  /*0d10*/  FFMA R13, R13, R9, R12 ;  /* 0x000000090d0d7223 */ /* 0x002fc6000000000c */
[----:B------:R-:W1:Y:S01]  /*0d20*/  LDS R12, [R3+0xe80] ;  /* 0x000e8000030c7984 */ /* 0x000e620000000800 */
[----:B0-----:R-:W-:Y:S01]  /*0d30*/  FFMA R9, R21, R9, R8 ;  /* 0x0000000915097223 */ /* 0x001fe20000000008 */
[-C--:B--2---:R-:W-:Y:S01]  /*0d40*/  FFMA R8, R20, R10.reuse, R15 ;  /* 0x0000000a14087223 */ /* 0x084fe2000000000f */
[-C--:B------:R-:W-:Y:S01]  /*0d50*/  FFMA R20, R14, R10.reuse, R19 ;  /* 0x0000000a0e147223 */ /* 0x080fe20000000013 */
[----:B------:R-:W0:Y:S04]  /*0d60*/  LDS R15, [R3+0xf40] ;  /* 0x000f4000030f7984 */ /* 0x000e280000000800 */
[----:B------:R-:W2:Y:S04]  /*0d70*/  LDS R19, [R3+0xf00] ;  /* 0x000f000003137984 */ /* 0x000ea80000000800 */
[----:B------:R-:W3:Y:S01]  /*0d80*/  LDS R14, [R3+0xf80] ;  /* 0x000f8000030e7984 */ /* 0x000ee20000000800 */
[----:B------:R-:W-:Y:S01]  /*0d90*/  BAR.SYNC.DEFER_BLOCKING 0x0 ;  /* 0x0000000000007b1d */ /* 0x000fe20000010000 */
[-C--:B-1----:R-:W-:Y:S01]  /*0da0*/  FFMA R13, R12, R10.reuse, R13 ;  /* 0x0000000a0c0d7223 */ /* 0x082fe2000000000d */
[----:B------:R-:W-:-:S04]  /*0db0*/  FFMA R9, R36, R10, R9 ;  /* 0x0000000a24097223 */ /* 0x000fc80000000009 */
[-C--:B------:R-:W-:Y:S01]  /*0dc0*/  FFMA R28, R28, R11.reuse, R9 ;  /* 0x0000000b1c1c7223 */ /* 0x080fe20000000009 */
[----:B------:R-:W-:Y:S01]  /*0dd0*/  LDS R37, [R3] ;  /* 0x0000000003257984 */ /* 0x000fe20000000800 */
[----:B0-----:R-:W-:-:S03]  /*0de0*/  FFMA R20, R15, R11, R20 ;  /* 0x0000000b0f147223 */ /* 0x001fc60000000014 */
[----:B------:R-:W-:Y:S01]  /*0df0*/  LDS R9, [R3+0x80] ;  /* 0x0000800003097984 */ /* 0x000fe20000000800 */
[----:B--2---:R-:W-:-:S03]  /*0e00*/  FFMA R19, R19, R11, R8 ;  /* 0x0000000b13137223 */ /* 0x004fc60000000008 */
[----:B------:R-:W-:Y:S01]  /*0e10*/  LDS R10, [R3+0xc0] ;  /* 0x0000c000030a7984 */ /* 0x000fe20000000800 */
[----:B---3--:R-:W-:-:S03]  /*0e20*/  FFMA R21, R14, R11, R13 ;  /* 0x0000000b0e157223 */ /* 0x008fc6000000000d */
[----:B------:R-:W-:Y:S04]  /*0e30*/  LDS R8, [R3+0x40] ;  /* 0x0000400003087984 */ /* 0x000fe80000000800 */
[----:B------:R-:W0:Y:S04]  /*0e40*/  LDS.128 R12, [R5+0x400] ;  /* 0x00040000050c7984 */ /* 0x000e280000000c00 */
[----:B------:R-:W1:Y:S04]  /*0e50*/  LDS R11, [R3+0x100] ;  /* 0x00010000030b7984 */ /* 0x000e680000000800 */
[----:B------:R-:W-:Y:S01]  /*0e60*/  LDS R36, [R3+0x2c0] ;  /* 0x0002c00003247984 */ /* 0x000fe20000000800 */
[C---:B0-----:R-:W-:Y:S01]  /*0e70*/  FFMA R22, R12.reuse, R37, R22 ;  /* 0x000000250c167223 */ /* 0x041fe20000000016 */
[C---:B------:R-:W-:Y:S01]  /*0e80*/  FFMA R8, R12.reuse, R8, R23 ;  /* 0x000000080c087223 */ /* 0x040fe20000000017 */
[----:B------:R-:W-:Y:S01]  /*0e90*/  FFMA R24, R12, R9, R24 ;  /* 0x000000090c187223 */ /* 0x000fe20000000018 */
[----:B------:R-:W0:Y:S01]  /*0ea0*/  LDS R23, [R3+0x140] ;  /* 0x0001400003177984 */ /* 0x000e220000000800 */
[----:B-1----:R-:W-:-:S03]  /*0eb0*/  FFMA R11, R11, R13, R22 ;  /* 0x0000000d0b0b7223 */ /* 0x002fc60000000016 */
[----:B------:R-:W1:Y:S04]  /*0ec0*/  LDS R9, [R3+0x180] ;  /* 0x0001800003097984 */ /* 0x000e680000000800 */
[----:B------:R-:W2:Y:S01]  /*0ed0*/  LDS R22, [R3+0x240] ;  /* 0x0002400003167984 */ /* 0x000ea20000000800 */
[----:B------:R-:W-:-:S03]  /*0ee0*/  FFMA R12, R12, R10, R29 ;  /* 0x0000000a0c0c7223 */ /* 0x000fc6000000001d */
[----:B------:R-:W3:Y:S04]  /*0ef0*/  LDS R29, [R3+0x1c0] ;  /* 0x0001c000031d7984 */ /* 0x000ee80000000800 */
[----:B------:R-:W4:Y:S04]  /*0f00*/  LDS R10, [R3+0x200] ;  /* 0x00020000030a7984 */ /* 0x000f280000000800 */
[----:B------:R-:W-:Y:S01]  /*0f10*/  LDS R37, [R3+0x340] ;  /* 0x0003400003257984 */ /* 0x000fe20000000800 */
[----:B0-----:R-:W-:-:S03]  /*0f20*/  FFMA R23, R23, R13, R8 ;  /* 0x0000000d17177223 */ /* 0x001fc60000000008 */
[----:B------:R-:W0:Y:S01]  /*0f30*/  LDS R8, [R3+0x280] ;  /* 0x0002800003087984 */ /* 0x000e220000000800 */
[-C--:B-1----:R-:W-:Y:S01]  /*0f40*/  FFMA R9, R9, R13.reuse, R24 ;  /* 0x0000000d09097223 */ /* 0x082fe20000000018 */
[-C--:B--2---:R-:W-:Y:S02]  /*0f50*/  FFMA R24, R22, R14.reuse, R23 ;  /* 0x0000000e16187223 */ /* 0x084fe40000000017 */
[----:B------:R-:W1:Y:S04]  /*0f60*/  LDS R23, [R3+0x300] ;  /* 0x0003000003177984 */ /* 0x000e680000000800 */
[----:B------:R-:W2:Y:S01]  /*0f70*/  LDS R22, [R3+0x380] ;  /* 0x0003800003167984 */ /* 0x000ea20000000800 */
[----:B---3--:R-:W-:Y:S01]  /*0f80*/  FFMA R13, R29, R13, R12 ;  /* 0x0000000d1d0d7223 */ /* 0x008fe2000000000c */
[----:B----4-:R-:W-:-:S02]  /*0f90*/  FFMA R10, R10, R14, R11 ;  /* 0x0000000e0a0a7223 */ /* 0x010fc4000000000b */
[----:B------:R-:W3:Y:S01]  /*0fa0*/  LDS R12, [R3+0x3c0] ;  /* 0x0003c000030c7984 */ /* 0x000ee20000000800 */
[-C--:B------:R-:W-:Y:S01]  /*0fb0*/  FFMA R13, R36, R14.reuse, R13 ;  /* 0x0000000e240d7223 */ /* 0x080fe2000000000d */
[----:B0-----:R-:W-:Y:S01]  /*0fc0*/  FFMA R9, R8, R14, R9 ;  /* 0x0000000e08097223 */ /* 0x001fe20000000009 */
[-C--:B------:R-:W-:Y:S01]  /*0fd0*/  FFMA R37, R37, R15.reuse, R24 ;  /* 0x0000000f25257223 */ /* 0x080fe20000000018 */
[----:B------:R-:W-:Y:S04]  /*0fe0*/  LDS R14, [R3+0x400] ;  /* 0x00040000030e7984 */ /* 0x000fe80000000800 */
[----:B------:R-:W-:Y:S01]  /*0ff0*/  LDS R24, [R3+0x4c0] ;  /* 0x0004c00003187984 */ /* 0x000fe20000000800 */
[----:B-1----:R-:W-:-:S03]  /*1000*/  FFMA R23, R23, R15, R10 ;  /* 0x0000000f17177223 */ /* 0x002fc6000000000a */
[----:B------:R-:W-:Y:S01]  /*1010*/  LDS R36, [R3+0x6c0] ;  /* 0x0006c00003247984 */ /* 0x000fe20000000800 */
[----:B--2---:R-:W-:-:S03]  /*1020*/  FFMA R29, R22, R15, R9 ;  /* 0x0000000f161d7223 */ /* 0x004fc60000000009 */
[----:B------:R-:W0:Y:S01]  /*1030*/  LDS.128 R8, [R5+0x410] ;  /* 0x0004100005087984 */ /* 0x000e220000000c00 */
[----:B---3--:R-:W-:-:S03]  /*1040*/  FFMA R13, R12, R15, R13 ;  /* 0x0000000f0c0d7223 */ /* 0x008fc6000000000d */
[----:B------:R-:W1:Y:S04]  /*1050*/  LDS R22, [R3+0x440] ;  /* 0x0004400003167984 */ /* 0x000e680000000800 */
[----:B------:R-:W2:Y:S04]  /*1060*/  LDS R12, [R3+0x480] ;  /* 0x00048000030c7984 */ /* 0x000ea80000000800 */
[----:B------:R-:W-:Y:S01]  /*1070*/  LDS R15, [R3+0x500] ;  /* 0x00050000030f7984 */ /* 0x000fe20000000800 */
[----:B0-----:R-:W-:-:S03]  /*1080*/  FFMA R14, R8, R14, R23 ;  /* 0x0000000e080e7223 */ /* 0x001fc60000000017 */
[----:B------:R-:W0:Y:S01]  /*1090*/  LDS R23, [R3+0x540] ;  /* 0x0005400003177984 */ /* 0x000e220000000800 */
[----:B-1----:R-:W-:-:S03]  /*10a0*/  FFMA R22, R8, R22, R37 ;  /* 0x0000001608167223 */ /* 0x002fc60000000025 */
[----:B------:R-:W-:Y:S01]  /*10b0*/  LDS R37, [R3+0x700] ;  /* 0x0007000003257984 */ /* 0x000fe20000000800 */
[C---:B--2---:R-:W-:Y:S01]  /*10c0*/  FFMA R12, R8.reuse, R12, R29 ;  /* 0x0000000c080c7223 */ /* 0x044fe2000000001d */
[----:B------:R-:W-:Y:S02]  /*10d0*/  FFMA R8, R8, R24, R13 ;  /* 0x0000001808087223 */ /* 0x000fe4000000000d */
[----:B------:R-:W-:Y:S04]  /*10e0*/  LDS R29, [R3+0x5c0] ;  /* 0x0005c000031d7984 */ /* 0x000fe80000000800 */
[----:B------:R-:W1:Y:S01]  /*10f0*/  LDS R13, [R3+0x580] ;  /* 0x00058000030d7984 */ /* 0x000e620000000800 */
[----:B0-----:R-:W-:-:S03]  /*1100*/  FFMA R23, R23, R9, R22 ;  /* 0x0000000917177223 */ /* 0x001fc60000000016 */
[----:B------:R-:W0:Y:S01]  /*1110*/  LDS R22, [R3+0x640] ;  /* 0x0006400003167984 */ /* 0x000e220000000800 */
[----:B------:R-:W-:-:S03]  /*1120*/  FFMA R15, R15, R9, R14 ;  /* 0x000000090f0f7223 */ /* 0x000fc6000000000e */
[----:B------:R-:W2:Y:S01]  /*1130*/  LDS R14, [R3+0x600] ;  /* 0x00060000030e7984 */ /* 0x000ea20000000800 */
[----:B-1----:R-:W-:-:S03]  /*1140*/  FFMA R13, R13, R9, R12 ;  /* 0x000000090d0d7223 */ /* 0x002fc6000000000c */
[----:B------:R-:W1:Y:S01]  /*1150*/  LDS R12, [R3+0x680] ;  /* 0x00068000030c7984 */ /* 0x000e620000000800 */
[----:B0-----:R-:W-:-:S03]  /*1160*/  FFMA R24, R22, R10, R23 ;  /* 0x0000000a16187223 */ /* 0x001fc60000000017 */
[----:B------:R-:W0:Y:S01]  /*1170*/  LDS R22, [R3+0x780] ;  /* 0x0007800003167984 */ /* 0x000e220000000800 */
[----:B------:R-:W-:Y:S01]  /*1180*/  FFMA R9, R29, R9, R8 ;  /* 0x000000091d097223 */ /* 0x000fe20000000008 */
[-C--:B--2---:R-:W-:Y:S02]  /*1190*/  FFMA R14, R14, R10.reuse, R15 ;  /* 0x0000000a0e0e7223 */ /* 0x084fe4000000000f */
[----:B------:R-:W-:Y:S04]  /*11a0*/  LDS R8, [R3+0x7c0] ;  /* 0x0007c00003087984 */ /* 0x000fe80000000800 */
[----:B------:R-:W2:Y:S01]  /*11b0*/  LDS R23, [R3+0x740] ;  /* 0x0007400003177984 */ /* 0x000ea20000000800 */
[----:B-1----:R-:W-:Y:S01]  /*11c0*/  FFMA R13, R12, R10, R13 ;  /* 0x0000000a0c0d7223 */ /* 0x002fe2000000000d */
[----:B------:R-:W-:-:S03]  /*11d0*/  FFMA R37, R37, R11, R14 ;  /* 0x0000000b25257223 */ /* 0x000fc6000000000e */
[-C--:B0-----:R-:W-:Y:S02]  /*11e0*/  FFMA R29, R22, R11.reuse, R13 ;  /* 0x0000000b161d7223 */ /* 0x081fe4000000000d */
[----:B------:R-:W-:Y:S04]  /*11f0*/  LDS.128 R12, [R5+0x420] ;  /* 0x00042000050c7984 */ /* 0x000fe80000000c00 */
[----:B------:R-:W0:Y:S01]  /*1200*/  LDS R22, [R3+0x840] ;  /* 0x0008400003167984 */ /* 0x000e220000000800 */
[----:B------:R-:W-:Y:S01]  /*1210*/  FFMA R9, R36, R10, R9 ;  /* 0x0000000a24097223 */ /* 0x000fe20000000009 */
[-C--:B--2---:R-:W-:Y:S02]  /*1220*/  FFMA R23, R23, R11.reuse, R24 ;  /* 0x0000000b17177223 */ /* 0x084fe40000000018 */
[----:B------:R-:W1:Y:S01]  /*1230*/  LDS R10, [R3+0x800] ;  /* 0x00080000030a7984 */ /* 0x000e620000000800 */
[----:B------:R-:W-:-:S03]  /*1240*/  FFMA R9, R8, R11, R9 ;  /* 0x0000000b08097223 */ /* 0x000fc60000000009 */
[----:B------:R-:W2:Y:S04]  /*1250*/  LDS R8, [R3+0x880] ;  /* 0x0008800003087984 */ /* 0x000ea80000000800 */
[----:B------:R-:W3:Y:S04]  /*1260*/  LDS R24, [R3+0x8c0] ;  /* 0x0008c00003187984 */ /* 0x000ee80000000800 */
[----:B------:R-:W-:Y:S04]  /*1270*/  LDS R11, [R3+0x900] ;  /* 0x00090000030b7984 */ /* 0x000fe80000000800 */
[----:B------:R-:W-:Y:S01]  /*1280*/  LDS R36, [R3+0xac0] ;  /* 0x000ac00003247984 */ /* 0x000fe20000000800 */
[----:B0-----:R-:W-:-:S03]  /*1290*/  FFMA R22, R12, R22, R23 ;  /* 0x000000160c167223 */ /* 0x001fc60000000017 */
[----:B------:R-:W0:Y:S01]  /*12a0*/  LDS R23, [R3+0x940] ;  /* 0x0009400003177984 */ /* 0x000e220000000800 */
[C---:B-1----:R-:W-:Y:S01]  /*12b0*/  FFMA R10, R12.reuse, R10, R37 ;  /* 0x0000000a0c0a7223 */ /* 0x042fe20000000025 */
[C---:B--2---:R-:W-:Y:S02]  /*12c0*/  FFMA R8, R12.reuse, R8, R29 ;  /* 0x000000080c087223 */ /* 0x044fe4000000001d */
[----:B------:R-:W-:Y:S01]  /*12d0*/  LDS R29, [R3+0x9c0] ;  /* 0x0009c000031d7984 */ /* 0x000fe20000000800 */
[----:B---3--:R-:W-:-:S03]  /*12e0*/  FFMA R12, R12, R24, R9 ;  /* 0x000000180c0c7223 */ /* 0x008fc60000000009 */
        /* <DEDUP_REMOVED lines=8> */
[----:B------:R-:W0:Y:S04]  /*1370*/  LDS R23, [R3+0xb00] ;  /* 0x000b000003177984 */ /* 0x000e280000000800 */
[----:B------:R-:W3:Y:S01]  /*1380*/  LDS R22, [R3+0xb80] ;  /* 0x000b800003167984 */ /* 0x000ee20000000800 */
[----:B------:R-:W-:Y:S01]  /*1390*/  FFMA R13, R29, R13, R12 ;  /* 0x0000000d1d0d7223 */ /* 0x000fe2000000000c */
[-C--:B--2---:R-:W-:Y:S02]  /*13a0*/  FFMA R10, R10, R14.reuse, R11 ;  /* 0x0000000e0a0a7223 */ /* 0x084fe4000000000b */
[----:B------:R-:W2:Y:S01]  /*13b0*/  LDS R12, [R3+0xbc0] ;  /* 0x000bc000030c7984 */ /* 0x000ea20000000800 */
[----:B-1----:R-:W-:-:S03]  /*13c0*/  FFMA R9, R8, R14, R9 ;  /* 0x0000000e08097223 */ /* 0x002fc60000000009 */
[----:B------:R-:W1:Y:S01]  /*13d0*/  LDS R29, [R3+0xb40] ;  /* 0x000b4000031d7984 */ /* 0x000e620000000800 */
[----:B------:R-:W-:-:S03]  /*13e0*/  FFMA R13, R36, R14, R13 ;  /* 0x0000000e240d7223 */ /* 0x000fc6000000000d */
[----:B------:R-:W-:Y:S04]  /*13f0*/  LDS R14, [R3+0xc00] ;  /* 0x000c0000030e7984 */ /* 0x000fe80000000800 */
[----:B------:R-:W-:Y:S01]  /*1400*/  LDS R36, [R3+0xec0] ;  /* 0x000ec00003247984 */ /* 0x000fe20000000800 */
[-C--:B0-----:R-:W-:Y:S01]  /*1410*/  FFMA R23, R23, R15.reuse, R10 ;  /* 0x0000000f17177223 */ /* 0x081fe2000000000a */
[-C--:B---3--:R-:W-:Y:S02]  /*1420*/  FFMA R37, R22, R15.reuse, R9 ;  /* 0x0000000f16257223 */ /* 0x088fe40000000009 */
[----:B------:R-:W0:Y:S01]  /*1430*/  LDS.128 R8, [R5+0x430] ;  /* 0x0004300005087984 */ /* 0x000e220000000c00 */
[----:B--2---:R-:W-:-:S03]  /*1440*/  FFMA R13, R12, R15, R13 ;  /* 0x0000000f0c0d7223 */ /* 0x004fc6000000000d */
[----:B------:R-:W2:Y:S01]  /*1450*/  LDS R22, [R3+0xc40] ;  /* 0x000c400003167984 */ /* 0x000ea20000000800 */
[----:B-1----:R-:W-:-:S03]  /*1460*/  FFMA R29, R29, R15, R24 ;  /* 0x0000000f1d1d7223 */ /* 0x002fc60000000018 */
[----:B------:R-:W1:Y:S04]  /*1470*/  LDS R12, [R3+0xc80] ;  /* 0x000c8000030c7984 */ /* 0x000e680000000800 */
[----:B------:R-:W3:Y:S04]  /*1480*/  LDS R24, [R3+0xcc0] ;  /* 0x000cc00003187984 */ /* 0x000ee80000000800 */
[----:B------:R-:W4:Y:S01]  /*1490*/  LDS R15, [R3+0xd00] ;  /* 0x000d0000030f7984 */ /* 0x000f220000000800 */
[----:B0-----:R-:W-:-:S03]  /*14a0*/  FFMA R14, R8, R14, R23 ;  /* 0x0000000e080e7223 */ /* 0x001fc60000000017 */
[----:B------:R-:W0:Y:S01]  /*14b0*/  LDS R23, [R3+0xd40] ;  /* 0x000d400003177984 */ /* 0x000e220000000800 */
[----:B--2---:R-:W-:-:S03]  /*14c0*/  FFMA R22, R8, R22, R29 ;  /* 0x0000001608167223 */ /* 0x004fc6000000001d */
[----:B------:R-:W-:Y:S01]  /*14d0*/  LDS R29, [R3+0xdc0] ;  /* 0x000dc000031d7984 */ /* 0x000fe20000000800 */
[C---:B-1----:R-:W-:Y:S01]  /*14e0*/  FFMA R12, R8.reuse, R12, R37 ;  /* 0x0000000c080c7223 */ /* 0x042fe20000000025 */
[----:B---3--:R-:W-:Y:S02]  /*14f0*/  FFMA R8, R8, R24, R13 ;  /* 0x0000001808087223 */ /* 0x008fe4000000000d */
[----:B------:R-:W1:Y:S01]  /*1500*/  LDS R13, [R3+0xd80] ;  /* 0x000d8000030d7984 */ /* 0x000e620000000800 */
[----:B----4-:R-:W-:-:S03]  /*1510*/  FFMA R15, R15, R9, R14 ;  /* 0x000000090f0f7223 */ /* 0x010fc6000000000e */
[----:B------:R-:W2:Y:S04]  /*1520*/  LDS R14, [R3+0xe40] ;  /* 0x000e4000030e7984 */ /* 0x000ea80000000800 */
[----:B------:R-:W-:Y:S01]  /*1530*/  LDS R24, [R3+0xf80] ;  /* 0x000f800003187984 */ /* 0x000fe20000000800 */
[----:B0-----:R-:W-:-:S03]  /*1540*/  FFMA R23, R23, R9, R22 ;  /* 0x0000000917177223 */ /* 0x001fc60000000016 */
[----:B------:R-:W0:Y:S01]  /*1550*/  LDS R22, [R3+0xe00] ;  /* 0x000e000003167984 */ /* 0x000e220000000800 */
[----:B-1----:R-:W-:-:S03]  /*1560*/  FFMA R13, R13, R9, R12 ;  /* 0x000000090d0d7223 */ /* 0x002fc6000000000c */
[----:B------:R-:W1:Y:S01]  /*1570*/  LDS R12, [R3+0xe80] ;  /* 0x000e8000030c7984 */ /* 0x000e620000000800 */
[----:B------:R-:W-:Y:S01]  /*1580*/  FFMA R9, R29, R9, R8 ;  /* 0x000000091d097223 */ /* 0x000fe20000000008 */
[-C--:B--2---:R-:W-:Y:S02]  /*1590*/  FFMA R14, R14, R10.reuse, R23 ;  /* 0x0000000a0e0e7223 */ /* 0x084fe40000000017 */
[----:B------:R-:W2:Y:S04]  /*15a0*/  LDS R23, [R3+0xf40] ;  /* 0x000f400003177984 */ /* 0x000ea80000000800 */
[----:B------:R-:W3:Y:S01]  /*15b0*/  LDS R8, [R3+0xfc0] ;  /* 0x000fc00003087984 */ /* 0x000ee20000000800 */
[----:B0-----:R-:W-:-:S03]  /*15c0*/  FFMA R22, R22, R10, R15 ;  /* 0x0000000a16167223 */ /* 0x001fc6000000000f */
[----:B------:R-:W0:Y:S01]  /*15d0*/  LDS R15, [R3+0xf00] ;  /* 0x000f0000030f7984 */ /* 0x000e220000000800 */
[-C--:B------:R-:W-:Y:S01]  /*15e0*/  FFMA R9, R36, R10.reuse, R9 ;  /* 0x0000000a24097223 */ /* 0x080fe20000000009 */
[----:B------:R-:W-:Y:S01]  /*15f0*/  BAR.SYNC.DEFER_BLOCKING 0x0 ;  /* 0x0000000000007b1d */ /* 0x000fe20000010000 */
[----:B-1----:R-:W-:Y:S01]  /*1600*/  FFMA R13, R12, R10, R13 ;  /* 0x0000000a0c0d7223 */ /* 0x002fe2000000000d */
[----:B--2---:R-:W-:-:S03]  /*1610*/  FFMA R23, R23, R11, R14 ;  /* 0x0000000b17177223 */ /* 0x004fc6000000000e */
[-C--:B------:R-:W-:Y:S01]  /*1620*/  FFMA R24, R24, R11.reuse, R13 ;  /* 0x0000000b18187223 */ /* 0x080fe2000000000d */
[-C--:B---3--:R-:W-:Y:S02]  /*1630*/  FFMA R29, R8, R11.reuse, R9 ;  /* 0x0000000b081d7223 */ /* 0x088fe40000000009 */
[----:B------:R-:W-:Y:S04]  /*1640*/  LDS R8, [R3+0x80] ;  /* 0x0000800003087984 */ /* 0x000fe80000000800 */
[----:B------:R-:W-:Y:S04]  /*1650*/  LDS R10, [R3] ;  /* 0x00000000030a7984 */ /* 0x000fe80000000800 */
[----:B------:R-:W-:Y:S01]  /*1660*/  LDS R9, [R3+0x40] ;  /* 0x0000400003097984 */ /* 0x000fe20000000800 */
[----:B0-----:R-:W-:-:S03]  /*1670*/  FFMA R22, R15, R11, R22 ;  /* 0x0000000b0f167223 */ /* 0x001fc60000000016 */
[----:B------:R-:W-:Y:S04]  /*1680*/  LDS R36, [R3+0xc0] ;  /* 0x0000c00003247984 */ /* 0x000fe80000000800 */
[----:B------:R-:W0:Y:S04]  /*1690*/  LDS.128 R12, [R5+0x800] ;  /* 0x00080000050c7984 */ /* 0x000e280000000c00 */
[----:B------:R-:W1:Y:S01]  /*16a0*/  LDS R11, [R3+0x100] ;  /* 0x00010000030b7984 */ /* 0x000e620000000800 */
[----:B0-----:R-:W-:-:S03]  /*16b0*/  FFMA R8, R12, R8, R17 ;  /* 0x000000080c087223 */ /* 0x001fc60000000011 */
[----:B------:R-:W0:Y:S01]  /*16c0*/  LDS R17, [R3+0x140] ;  /* 0x0001400003117984 */ /* 0x000e220000000800 */
[C---:B------:R-:W-:Y:S01]  /*16d0*/  FFMA R10, R12.reuse, R10, R25 ;  /* 0x0000000a0c0a7223 */ /* 0x040fe20000000019 */
[----:B------:R-:W-:Y:S02]  /*16e0*/  FFMA R18, R12, R9, R18 ;  /* 0x000000090c127223 */ /* 0x000fe40000000012 */
[----:B------:R-:W2:Y:S01]  /*16f0*/  LDS R9, [R3+0x180] ;  /* 0x0001800003097984 */ /* 0x000ea20000000800 */
[----:B-1----:R-:W-:-:S03]  /*1700*/  FFMA R11, R11, R13, R10 ;  /* 0x0000000d0b0b7223 */ /* 0x002fc6000000000a */
[----:B------:R-:W1:Y:S04]  /*1710*/  LDS R10, [R3+0x200] ;  /* 0x00020000030a7984 */ /* 0x000e680000000800 */
[----:B------:R-:W3:Y:S01]  /*1720*/  LDS R25, [R3+0x1c0] ;  /* 0x0001c00003197984 */ /* 0x000ee20000000800 */
[----:B0-----:R-:W-:-:S03]  /*1730*/  FFMA R17, R17, R13, R18 ;  /* 0x0000000d11117223 */ /* 0x001fc60000000012 */
[----:B------:R-:W0:Y:S01]  /*1740*/  LDS R18, [R3+0x240] ;  /* 0x0002400003127984 */ /* 0x000e220000000800 */
[----:B------:R-:W-:Y:S01]  /*1750*/  FFMA R12, R12, R36, R27 ;  /* 0x000000240c0c7223 */ /* 0x000fe2000000001b */
[----:B--2---:R-:W-:Y:S02]  /*1760*/  FFMA R9, R9, R13, R8 ;  /* 0x0000000d09097223 */ /* 0x004fe40000000008 */
[----:B------:R-:W2:Y:S01]  /*1770*/  LDS R8, [R3+0x280] ;  /* 0x0002800003087984 */ /* 0x000ea20000000800 */
[----:B-1----:R-:W-:-:S03]  /*1780*/  FFMA R10, R10, R14, R11 ;  /* 0x0000000e0a0a7223 */ /* 0x002fc6000000000b */
[----:B------:R-:W1:Y:S01]  /*1790*/  LDS R11, [R3+0x2c0] ;  /* 0x0002c000030b7984 */ /* 0x000e620000000800 */
[----:B---3--:R-:W-:-:S03]  /*17a0*/  FFMA R13, R25, R13, R12 ;  /* 0x0000000d190d7223 */ /* 0x008fc6000000000c */
[----:B------:R-:W3:Y:S04]  /*17b0*/  LDS R25, [R3+0x300] ;  /* 0x0003000003197984 */ /* 0x000ee80000000800 */
[----:B------:R-:W4:Y:S04]  /*17c0*/  LDS R12, [R3+0x3c0] ;  /* 0x0003c000030c7984 */ /* 0x000f280000000800 */
[----:B------:R-:W-:Y:S01]  /*17d0*/  LDS R27, [R3+0x340] ;  /* 0x00034000031b7984 */ /* 0x000fe20000000800 */
[----:B0-----:R-:W-:-:S03]  /*17e0*/  FFMA R36, R18, R14, R17 ;  /* 0x0000000e12247223 */ /* 0x001fc60000000011 */
[----:B------:R-:W0:Y:S01]  /*17f0*/  LDS R18, [R3+0x380] ;  /* 0x0003800003127984 */ /* 0x000e220000000800 */
[-C--:B--2---:R-:W-:Y:S01]  /*1800*/  FFMA R9, R8, R14.reuse, R9 ;  /* 0x0000000e08097223 */ /* 0x084fe20000000009 */
[----:B-1----:R-:W-:Y:S02]  /*1810*/  FFMA R13, R11, R14, R13 ;  /* 0x0000000e0b0d7223 */ /* 0x002fe4000000000d */
[----:B------:R-:W-:Y:S01]  /*1820*/  LDS R14, [R3+0x400] ;  /* 0x00040000030e7984 */ /* 0x000fe20000000800 */
[-C--:B---3--:R-:W-:Y:S01]  /*1830*/  FFMA R25, R25, R15.reuse, R10 ;  /* 0x0000000f19197223 */ /* 0x088fe2000000000a */
[-C--:B----4-:R-:W-:Y:S02]  /*1840*/  FFMA R13, R12, R15.reuse, R13 ;  /* 0x0000000f0c0d7223 */ /* 0x090fe4000000000d */
[----:B------:R-:W-:Y:S01]  /*1850*/  LDS R12, [R3+0x480] ;  /* 0x00048000030c7984 */ /* 0x000fe20000000800 */
[----:B0-----:R-:W-:-:S03]  /*1860*/  FFMA R17, R18, R15, R9 ;  /* 0x0000000f12117223 */ /* 0x001fc60000000009 */
[----:B------:R-:W0:Y:S01]  /*1870*/  LDS.128 R8, [R5+0x810] ;  /* 0x0008100005087984 */ /* 0x000e220000000c00 */
[----:B------:R-:W-:-:S03]  /*1880*/  FFMA R27, R27, R15, R36 ;  /* 0x0000000f1b1b7223 */ /* 0x000fc60000000024 */
[----:B------:R-:W1:Y:S04]  /*1890*/  LDS R18, [R3+0x440] ;  /* 0x0004400003127984 */ /* 0x000e680000000800 */
[----:B------:R-:W2:Y:S04]  /*18a0*/  LDS R36, [R3+0x4c0] ;  /* 0x0004c00003247984 */ /* 0x000ea80000000800 */
[----:B------:R-:W3:Y:S01]  /*18b0*/  LDS R15, [R3+0x500] ;  /* 0x00050000030f7984 */ /* 0x000ee20000000800 */
[----:B0-----:R-:W-:-:S03]  /*18c0*/  FFMA R12, R8, R12, R17 ;  /* 0x0000000c080c7223 */ /* 0x001fc60000000011 */
[----:B------:R-:W0:Y:S01]  /*18d0*/  LDS R17, [R3+0x540] ;  /* 0x0005400003117984 */ /* 0x000e220000000800 */
[C---:B------:R-:W-:Y:S01]  /*18e0*/  FFMA R14, R8.reuse, R14, R25 ;  /* 0x0000000e080e7223 */ /* 0x040fe20000000019 */
[C---:B-1----:R-:W-:Y:S02]  /*18f0*/  FFMA R18, R8.reuse, R18, R27 ;  /* 0x0000001208127223 */ /* 0x042fe4000000001b */
[----:B------:R-:W-:Y:S01]  /*1900*/  LDS R25, [R3+0x5c0] ;  /* 0x0005c00003197984 */ /* 0x000fe20000000800 */
[----:B--2---:R-:W-:-:S03]  /*1910*/  FFMA R8, R8, R36, R13 ;  /* 0x0000002408087223 */ /* 0x004fc6000000000d */
[----:B------:R-:W1:Y:S01]  /*1920*/  LDS R13, [R3+0x580] ;  /* 0x00058000030d7984 */ /* 0x000e620000000800 */
[----:B---3--:R-:W-:-:S03]  /*1930*/  FFMA R15, R15, R9, R14 ;  /* 0x000000090f0f7223 */ /* 0x008fc6000000000e */
        /* <DEDUP_REMOVED lines=13> */
[-C--:B------:R-:W-:Y:S01]  /*1a10*/  FFMA R27, R27, R11.reuse, R14 ;  /* 0x0000000b1b1b7223 */ /* 0x080fe2000000000e */
[-C--:B-1----:R-:W-:Y:S01]  /*1a20*/  FFMA R13, R12, R10.reuse, R13 ;  /* 0x0000000a0c0d7223 */ /* 0x082fe2000000000d */
[----:B--2---:R-:W-:Y:S02]  /*1a30*/  FFMA R9, R15, R10, R9 ;  /* 0x0000000a0f097223 */ /* 0x004fe40000000009 */
[----:B------:R-:W-:Y:S02]  /*1a40*/  LDS R10, [R3+0x800] ;  /* 0x00080000030a7984 */ /* 0x000fe40000000800 */
[-C--:B---3--:R-:W-:Y:S02]  /*1a50*/  FFMA R9, R8, R11.reuse, R9 ;  /* 0x0000000b08097223 */ /* 0x088fe40000000009 */
        /* <DEDUP_REMOVED lines=15> */
[----:B------:R-:W2:Y:S01]  /*1b50*/  LDS R10, [R3+0xa00] ;  /* 0x000a0000030a7984 */ /* 0x000ea20000000800 */
[----:B0-----:R-:W-:-:S03]  /*1b60*/  FFMA R17, R17, R13, R18 ;  /* 0x0000000d11117223 */ /* 0x001fc60000000012 */
[----:B------:R-:W0:Y:S01]  /*1b70*/  LDS R18, [R3+0xa40] ;  /* 0x000a400003127984 */ /* 0x000e220000000800 */
[----:B-1----:R-:W-:-:S03]  /*1b80*/  FFMA R9, R9, R13, R8 ;  /* 0x0000000d09097223 */ /* 0x002fc60000000008 */
[----:B------:R-:W1:Y:S01]  /*1b90*/  LDS R8, [R3+0xa80] ;  /* 0x000a800003087984 */ /* 0x000e620000000800 */
[----:B------:R-:W-:Y:S01]  /*1ba0*/  FFMA R13, R25, R13, R12 ;  /* 0x0000000d190d7223 */ /* 0x000fe2000000000c */
[-C--:B--2---:R-:W-:Y:S02]  /*1bb0*/  FFMA R10, R10, R14.reuse, R11 ;  /* 0x0000000e0a0a7223 */ /* 0x084fe4000000000b */
[----:B------:R-:W2:Y:S04]  /*1bc0*/  LDS R11, [R3+0xac0] ;  /* 0x000ac000030b7984 */ /* 0x000ea80000000800 */
[----:B------:R-:W3:Y:S04]  /*1bd0*/  LDS R25, [R3+0xb00] ;  /* 0x000b000003197984 */ /* 0x000ee80000000800 */
[----:B------:R-:W-:Y:S01]  /*1be0*/  LDS R12, [R3+0xbc0] ;  /* 0x000bc000030c7984 */ /* 0x000fe20000000800 */
[----:B0-----:R-:W-:-:S03]  /*1bf0*/  FFMA R36, R18, R14, R17 ;  /* 0x0000000e12247223 */ /* 0x001fc60000000011 */
[----:B------:R-:W0:Y:S04]  /*1c00*/  LDS R18, [R3+0xb80] ;  /* 0x000b800003127984 */ /* 0x000e280000000800 */
[----:B------:R-:W4:Y:S01]  /*1c10*/  LDS R17, [R3+0xb40] ;  /* 0x000b400003117984 */ /* 0x000f220000000800 */
[-C--:B-1----:R-:W-:Y:S01]  /*1c20*/  FFMA R9, R8, R14.reuse, R9 ;  /* 0x0000000e08097223 */ /* 0x082fe20000000009 */
[----:B--2---:R-:W-:Y:S02]  /*1c30*/  FFMA R13, R11, R14, R13 ;  /* 0x0000000e0b0d7223 */ /* 0x004fe4000000000d */
[----:B------:R-:W-:Y:S01]  /*1c40*/  LDS R14, [R3+0xc00] ;  /* 0x000c0000030e7984 */ /* 0x000fe20000000800 */
[-C--:B---3--:R-:W-:Y:S01]  /*1c50*/  FFMA R25, R25, R15.reuse, R10 ;  /* 0x0000000f19197223 */ /* 0x088fe2000000000a */
[----:B0-----:R-:W-:-:S02]  /*1c60*/  FFMA R27, R18, R15, R9 ;  /* 0x0000000f121b7223 */ /* 0x001fc40000000009 */
[----:B------:R-:W-:Y:S04]  /*1c70*/  LDS.128 R8, [R5+0x830] ;  /* 0x0008300005087984 */ /* 0x000fe80000000c00 */
[----:B------:R-:W0:Y:S01]  /*1c80*/  LDS R18, [R3+0xc40] ;  /* 0x000c400003127984 */ /* 0x000e220000000800 */
[-C--:B----4-:R-:W-:Y:S01]  /*1c90*/  FFMA R17, R17, R15.reuse, R36 ;  /* 0x0000000f11117223 */ /* 0x090fe20000000024 */
[----:B------:R-:W-:Y:S02]  /*1ca0*/  FFMA R13, R12, R15, R13 ;  /* 0x0000000f0c0d7223 */ /* 0x000fe4000000000d */
        /* <DEDUP_REMOVED lines=23> */
[----:B------:R-:W0:Y:S01]  /*1e20*/  LDS R17, [R3+0xec0] ;  /* 0x000ec00003117984 */ /* 0x000e220000000800 */
[----:B------:R-:W-:Y:S01]  /*1e30*/  BAR.SYNC.DEFER_BLOCKING 0x0 ;  /* 0x0000000000007b1d */ /* 0x000fe20000010000 */
[----:B-1----:R-:W-:Y:S01]  /*1e40*/  FFMA R13, R12, R10, R13 ;  /* 0x0000000a0c0d7223 */ /* 0x002fe2000000000d */
[-C--:B--2---:R-:W-:Y:S01]  /*1e50*/  FFMA R25, R25, R11.reuse, R14 ;  /* 0x0000000b19197223 */ /* 0x084fe2000000000e */
[----:B---3--:R-:W-:-:S03]  /*1e60*/  FFMA R18, R15, R11, R18 ;  /* 0x0000000b0f127223 */ /* 0x008fc60000000012 */
[----:B------:R-:W-:Y:S01]  /*1e70*/  LDS R37, [R3+0x1c0] ;  /* 0x0001c00003257984 */ /* 0x000fe20000000800 */
[----:B0-----:R-:W-:Y:S01]  /*1e80*/  FFMA R9, R17, R10, R9 ;  /* 0x0000000a11097223 */ /* 0x001fe20000000009 */
[-C--:B------:R-:W-:Y:S02]  /*1e90*/  FFMA R17, R36, R11.reuse, R13 ;  /* 0x0000000b24117223 */ /* 0x080fe4000000000d */
[----:B------:R-:W-:Y:S01]  /*1ea0*/  LDS R10, [R3] ;  /* 0x00000000030a7984 */ /* 0x000fe20000000800 */
[----:B------:R-:W-:-:S03]  /*1eb0*/  FFMA R27, R8, R11, R9 ;  /* 0x0000000b081b7223 */ /* 0x000fc60000000009 */
[----:B------:R-:W0:Y:S04]  /*1ec0*/  LDS.128 R12, [R5+0xc00] ;  /* 0x000c0000050c7984 */ /* 0x000e280000000c00 */
[----:B------:R-:W1:Y:S04]  /*1ed0*/  LDS R9, [R3+0x40] ;  /* 0x0000400003097984 */ /* 0x000e680000000800 */
[----:B------:R-:W2:Y:S04]  /*1ee0*/  LDS R11, [R3+0x80] ;  /* 0x00008000030b7984 */ /* 0x000ea80000000800 */
[----:B------:R-:W-:Y:S01]  /*1ef0*/  LDS R36, [R3+0xe40] ;  /* 0x000e400003247984 */ /* 0x000fe20000000800 */
[----:B0-----:R-:W-:-:S03]  /*1f00*/  FFMA R8, R12, R10, R7 ;  /* 0x0000000a0c087223 */ /* 0x001fc60000000007 */
[----:B------:R-:W0:Y:S01]  /*1f10*/  LDS R7, [R3+0xc0] ;  /* 0x0000c00003077984 */ /* 0x000e220000000800 */
[----:B-1----:R-:W-:-:S03]  /*1f20*/  FFMA R4, R12, R9, R4 ;  /* 0x000000090c047223 */ /* 0x002fc60000000004 */
[----:B------:R-:W1:Y:S01]  /*1f30*/  LDS R9, [R3+0x100] ;  /* 0x0001000003097984 */ /* 0x000e620000000800 */
[----:B--2---:R-:W-:-:S03]  /*1f40*/  FFMA R26, R12, R11, R26 ;  /* 0x0000000b0c1a7223 */ /* 0x004fc6000000001a */
        /* <DEDUP_REMOVED lines=8> */
[----:B------:R-:W3:Y:S01]  /*1fd0*/  LDS R12, [R3+0x2c0] ;  /* 0x0002c000030c7984 */ /* 0x000ee20000000800 */
[-C--:B0-----:R-:W-:Y:S01]  /*1fe0*/  FFMA R7, R7, R13.reuse, R26 ;  /* 0x0000000d07077223 */ /* 0x081fe2000000001a */
[----:B------:R-:W-:Y:S01]  /*1ff0*/  FFMA R13, R37, R13, R6 ;  /* 0x0000000d250d7223 */ /* 0x000fe20000000006 */
[-C--:B------:R-:W-:Y:S01]  /*2000*/  FFMA R6, R10, R14.reuse, R9 ;  /* 0x0000000e0a067223 */ /* 0x080fe20000000009 */
[----:B------:R-:W0:Y:S01]  /*2010*/  LDS R37, [R3+0x300] ;  /* 0x0003000003257984 */ /* 0x000e220000000800 */
[----:B-1----:R-:W-:-:S03]  /*2020*/  FFMA R10, R8, R14, R11 ;  /* 0x0000000e080a7223 */ /* 0x002fc6000000000b */
[----:B------:R-:W1:Y:S01]  /*2030*/  LDS R9, [R3+0x340] ;  /* 0x0003400003097984 */ /* 0x000e620000000800 */
[----:B--2---:R-:W-:-:S03]  /*2040*/  FFMA R11, R4, R14, R7 ;  /* 0x0000000e040b7223 */ /* 0x004fc60000000007 */
[----:B------:R-:W2:Y:S04]  /*2050*/  LDS R8, [R3+0x380] ;  /* 0x0003800003087984 */ /* 0x000ea80000000800 */
[----:B------:R-:W4:Y:S01]  /*2060*/  LDS R4, [R3+0x3c0] ;  /* 0x0003c00003047984 */ /* 0x000f220000000800 */
[----:B---3--:R-:W-:-:S03]  /*2070*/  FFMA R13, R12, R14, R13 ;  /* 0x0000000e0c0d7223 */ /* 0x008fc6000000000d */
[----:B------:R-:W-:Y:S04]  /*2080*/  LDS R12, [R3+0x400] ;  /* 0x00040000030c7984 */ /* 0x000fe80000000800 */
[----:B------:R-:W-:Y:S04]  /*2090*/  LDS R26, [R3+0x440] ;  /* 0x00044000031a7984 */ /* 0x000fe80000000800 */
[----:B------:R-:W-:Y:S01]  /*20a0*/  LDS R14, [R3+0x4c0] ;  /* 0x0004c000030e7984 */ /* 0x000fe20000000800 */
[-C--:B0-----:R-:W-:Y:S01]  /*20b0*/  FFMA R37, R37, R15.reuse, R6 ;  /* 0x0000000f25257223 */ /* 0x081fe20000000006 */
[-C--:B-1----:R-:W-:Y:S01]  /*20c0*/  FFMA R7, R9, R15.reuse, R10 ;  /* 0x0000000f09077223 */ /* 0x082fe2000000000a */
[----:B--2---:R-:W-:-:S02]  /*20d0*/  FFMA R6, R8, R15, R11 ;  /* 0x0000000f08067223 */ /* 0x004fc4000000000b */
[----:B------:R-:W0:Y:S01]  /*20e0*/  LDS.128 R8, [R5+0xc10] ;  /* 0x000c100005087984 */ /* 0x000e220000000c00 */
[----:B----4-:R-:W-:-:S03]  /*20f0*/  FFMA R13, R4, R15, R13 ;  /* 0x0000000f040d7223 */ /* 0x010fc6000000000d */
[----:B------:R-:W1:Y:S01]  /*2100*/  LDS R15, [R3+0x480] ;  /* 0x00048000030f7984 */ /* 0x000e620000000800 */
[----:B0-----:R-:W-:-:S03]  /*2110*/  FFMA R4, R8, R12, R37 ;  /* 0x0000000c08047223 */ /* 0x001fc60000000025 */
[----:B------:R-:W-:Y:S01]  /*2120*/  LDS R37, [R3+0x540] ;  /* 0x0005400003257984 */ /* 0x000fe20000000800 */
[----:B-1----:R-:W-:-:S03]  /*2130*/  FFMA R6, R8, R15, R6 ;  /* 0x0000000f08067223 */ /* 0x002fc60000000006 */
[----:B------:R-:W0:Y:S01]  /*2140*/  LDS R15, [R3+0x500] ;  /* 0x00050000030f7984 */ /* 0x000e220000000800 */
[C---:B------:R-:W-:Y:S01]  /*2150*/  FFMA R12, R8.reuse, R26, R7 ;  /* 0x0000001a080c7223 */ /* 0x040fe20000000007 */
[----:B------:R-:W-:Y:S02]  /*2160*/  FFMA R8, R8, R14, R13 ;  /* 0x0000000e08087223 */ /* 0x000fe4000000000d */
[----:B------:R-:W1:Y:S04]  /*2170*/  LDS R7, [R3+0x580] ;  /* 0x0005800003077984 */ /* 0x000e680000000800 */
[----:B------:R-:W2:Y:S04]  /*2180*/  LDS R14, [R3+0x600] ;  /* 0x00060000030e7984 */ /* 0x000ea80000000800 */
[----:B------:R-:W-:Y:S01]  /*2190*/  LDS R26, [R3+0xac0] ;  /* 0x000ac000031a7984 */ /* 0x000fe20000000800 */
[-C--:B0-----:R-:W-:Y:S01]  /*21a0*/  FFMA R13, R15, R9.reuse, R4 ;  /* 0x000000090f0d7223 */ /* 0x081fe20000000004 */
[----:B------:R-:W-:-:S02]  /*21b0*/  FFMA R15, R37, R9, R12 ;  /* 0x00000009250f7223 */ /* 0x000fc4000000000c */
[----:B------:R-:W-:Y:S04]  /*21c0*/  LDS R4, [R3+0x680] ;  /* 0x0006800003047984 */ /* 0x000fe80000000800 */
[----:B------:R-:W0:Y:S04]  /*21d0*/  LDS R37, [R3+0x5c0] ;  /* 0x0005c00003257984 */ /* 0x000e280000000800 */
[----:B------:R-:W3:Y:S01]  /*21e0*/  LDS R12, [R3+0x640] ;  /* 0x00064000030c7984 */ /* 0x000ee20000000800 */
[----:B-1----:R-:W-:Y:S01]  /*21f0*/  FFMA R7, R7, R9, R6 ;  /* 0x0000000907077223 */ /* 0x002fe20000000006 */
[----:B--2---:R-:W-:-:S02]  /*2200*/  FFMA R6, R14, R10, R13 ;  /* 0x0000000a0e067223 */ /* 0x004fc4000000000d */
[----:B------:R-:W1:Y:S04]  /*2210*/  LDS R14, [R3+0x6c0] ;  /* 0x0006c000030e7984 */ /* 0x000e680000000800 */
[----:B------:R-:W-:Y:S01]  /*2220*/  LDS R13, [R3+0x740] ;  /* 0x00074000030d7984 */ /* 0x000fe20000000800 */
[----:B0-----:R-:W-:Y:S01]  /*2230*/  FFMA R9, R37, R9, R8 ;  /* 0x0000000925097223 */ /* 0x001fe20000000008 */
[-C--:B------:R-:W-:Y:S02]  /*2240*/  FFMA R37, R4, R10.reuse, R7 ;  /* 0x0000000a04257223 */ /* 0x080fe40000000007 */
[----:B------:R-:W0:Y:S01]  /*2250*/  LDS R8, [R3+0x780] ;  /* 0x0007800003087984 */ /* 0x000e220000000800 */
[----:B---3--:R-:W-:-:S03]  /*2260*/  FFMA R12, R12, R10, R15 ;  /* 0x0000000a0c0c7223 */ /* 0x008fc6000000000f */
[----:B------:R-:W2:Y:S04]  /*2270*/  LDS R15, [R3+0x700] ;  /* 0x00070000030f7984 */ /* 0x000ea80000000800 */
[----:B------:R-:W3:Y:S01]  /*2280*/  LDS R4, [R3+0x7c0] ;  /* 0x0007c00003047984 */ /* 0x000ee20000000800 */
[----:B-1----:R-:W-:-:S03]  /*2290*/  FFMA R9, R14, R10, R9 ;  /* 0x0000000a0e097223 */ /* 0x002fc60000000009 */
[----:B------:R-:W-:Y:S01]  /*22a0*/  LDS R10, [R3+0x8c0] ;  /* 0x0008c000030a7984 */ /* 0x000fe20000000800 */
[----:B0-----:R-:W-:-:S03]  /*22b0*/  FFMA R37, R8, R11, R37 ;  /* 0x0000000b08257223 */ /* 0x001fc60000000025 */
[----:B------:R-:W-:Y:S01]  /*22c0*/  LDS R8, [R3+0x800] ;  /* 0x0008000003087984 */ /* 0x000fe20000000800 */
[-C--:B--2---:R-:W-:Y:S01]  /*22d0*/  FFMA R7, R15, R11.reuse, R6 ;  /* 0x0000000b0f077223 */ /* 0x084fe20000000006 */
[-C--:B------:R-:W-:Y:S02]  /*22e0*/  FFMA R6, R13, R11.reuse, R12 ;  /* 0x0000000b0d067223 */ /* 0x080fe4000000000c */
[----:B------:R-:W-:Y:S01]  /*22f0*/  LDS.128 R12, [R5+0xc20] ;  /* 0x000c2000050c7984 */ /* 0x000fe20000000c00 */
[----:B---3--:R-:W-:-:S03]  /*2300*/  FFMA R9, R4, R11, R9 ;  /* 0x0000000b04097223 */ /* 0x008fc60000000009 */
[----:B------:R-:W0:Y:S04]  /*2310*/  LDS R11, [R3+0x840] ;  /* 0x00084000030b7984 */ /* 0x000e280000000800 */
[----:B------:R-:W1:Y:S01]  /*2320*/  LDS R4, [R3+0x880] ;  /* 0x0008800003047984 */ /* 0x000e620000000800 */
[----:B0-----:R-:W-:-:S03]  /*2330*/  FFMA R6, R12, R11, R6 ;  /* 0x0000000b0c067223 */ /* 0x001fc60000000006 */
[----:B------:R-:W0:Y:S01]  /*2340*/  LDS R11, [R3+0x900] ;  /* 0x00090000030b7984 */ /* 0x000e220000000800 */
[----:B-1----:R-:W-:-:S03]  /*2350*/  FFMA R4, R12, R4, R37 ;  /* 0x000000040c047223 */ /* 0x002fc60000000025 */
[----:B------:R-:W1:Y:S01]  /*2360*/  LDS R37, [R3+0x940] ;  /* 0x0009400003257984 */ /* 0x000e620000000800 */
[C---:B------:R-:W-:Y:S01]  /*2370*/  FFMA R8, R12.reuse, R8, R7 ;  /* 0x000000080c087223 */ /* 0x040fe20000000007 */
[----:B------:R-:W-:Y:S02]  /*2380*/  FFMA R12, R12, R10, R9 ;  /* 0x0000000a0c0c7223 */ /* 0x000fe40000000009 */
        /* <DEDUP_REMOVED lines=9> */
[----:B------:R-:W0:Y:S01]  /*2420*/  LDS R8, [R3+0xb80] ;  /* 0x000b800003087984 */ /* 0x000e220000000800 */
[----:B-1----:R-:W-:-:S03]  /*2430*/  FFMA R37, R37, R13, R12 ;  /* 0x0000000d25257223 */ /* 0x002fc6000000000c */
[----:B------:R-:W1:Y:S01]  /*2440*/  LDS R13, [R3+0xb40] ;  /* 0x000b4000030d7984 */ /* 0x000e620000000800 */
[----:B---3--:R-:W-:-:S03]  /*2450*/  FFMA R6, R6, R14, R9 ;  /* 0x0000000e06067223 */ /* 0x008fc60000000009 */
[----:B------:R-:W3:Y:S04]  /*2460*/  LDS R9, [R3+0xb00] ;  /* 0x000b000003097984 */ /* 0x000ee80000000800 */
[----:B------:R-:W4:Y:S01]  /*2470*/  LDS R12, [R3+0xbc0] ;  /* 0x000bc000030c7984 */ /* 0x000f220000000800 */
[-C--:B--2---:R-:W-:Y:S01]  /*2480*/  FFMA R7, R4, R14.reuse, R7 ;  /* 0x0000000e04077223 */ /* 0x084fe20000000007 */
[----:B------:R-:W-:Y:S02]  /*2490*/  FFMA R37, R26, R14, R37 ;  /* 0x0000000e1a257223 */ /* 0x000fe40000000025 */
[----:B------:R-:W-:Y:S04]  /*24a0*/  LDS R26, [R3+0xc00] ;  /* 0x000c0000031a7984 */ /* 0x000fe80000000800 */
[----:B------:R-:W-:Y:S04]  /*24b0*/  LDS R4, [R3+0xc40] ;  /* 0x000c400003047984 */ /* 0x000fe80000000800 */
[----:B------:R-:W-:Y:S01]  /*24c0*/  LDS R14, [R3+0xcc0] ;  /* 0x000cc000030e7984 */ /* 0x000fe20000000800 */
[-C--:B0-----:R-:W-:Y:S01]  /*24d0*/  FFMA R7, R8, R15.reuse, R7 ;  /* 0x0000000f08077223 */ /* 0x081fe20000000007 */
[-C--:B-1----:R-:W-:Y:S01]  /*24e0*/  FFMA R13, R13, R15.reuse, R10 ;  /* 0x0000000f0d0d7223 */ /* 0x082fe2000000000a */
[----:B---3--:R-:W-:-:S02]  /*24f0*/  FFMA R6, R9, R15, R6 ;  /* 0x0000000f09067223 */ /* 0x008fc40000000006 */
[----:B------:R-:W0:Y:S01]  /*2500*/  LDS.128 R8, [R5+0xc30] ;  /* 0x000c300005087984 */ /* 0x000e220000000c00 */
[----:B----4-:R-:W-:-:S03]  /*2510*/  FFMA R37, R12, R15, R37 ;  /* 0x0000000f0c257223 */ /* 0x010fc60000000025 */
[----:B------:R-:W1:Y:S04]  /*2520*/  LDS R12, [R3+0xc80] ;  /* 0x000c8000030c7984 */ /* 0x000e680000000800 */
[----:B------:R-:W2:Y:S04]  /*2530*/  LDS R15, [R3+0xd40] ;  /* 0x000d4000030f7984 */ /* 0x000ea80000000800 */
[----:B------:R-:W-:Y:S01]  /*2540*/  LDS R5, [R3+0xe80] ;  /* 0x000e800003057984 */ /* 0x000fe20000000800 */
[C---:B0-----:R-:W-:Y:S01]  /*2550*/  FFMA R6, R8.reuse, R26, R6 ;  /* 0x0000001a08067223 */ /* 0x041fe20000000006 */
[----:B------:R-:W-:-:S02]  /*2560*/  FFMA R4, R8, R4, R13 ;  /* 0x0000000408047223 */ /* 0x000fc4000000000d */
[----:B------:R-:W0:Y:S04]  /*2570*/  LDS R26, [R3+0xd00] ;  /* 0x000d0000031a7984 */ /* 0x000e280000000800 */
[----:B------:R-:W3:Y:S01]  /*2580*/  LDS R13, [R3+0xd80] ;  /* 0x000d8000030d7984 */ /* 0x000ee20000000800 */
[----:B-1----:R-:W-:-:S03]  /*2590*/  FFMA R12, R8, R12, R7 ;  /* 0x0000000c080c7223 */ /* 0x002fc60000000007 */
[----:B------:R-:W1:Y:S01]  /*25a0*/  LDS R7, [R3+0xe00] ;  /* 0x000e000003077984 */ /* 0x000e620000000800 */
[----:B------:R-:W-:-:S03]  /*25b0*/  FFMA R14, R8, R14, R37 ;  /* 0x0000000e080e7223 */ /* 0x000fc60000000025 */
[----:B------:R-:W4:Y:S01]  /*25c0*/  LDS R37, [R3+0xdc0] ;  /* 0x000dc00003257984 */ /* 0x000f220000000800 */
[----:B--2---:R-:W-:-:S03]  /*25d0*/  FFMA R15, R15, R9, R4 ;  /* 0x000000090f0f7223 */ /* 0x004fc60000000004 */
[----:B------:R-:W2:Y:S01]  /*25e0*/  LDS R4, [R3+0xf40] ;  /* 0x000f400003047984 */ /* 0x000ea20000000800 */
[----:B0-----:R-:W-:-:S03]  /*25f0*/  FFMA R8, R26, R9, R6 ;  /* 0x000000091a087223 */ /* 0x001fc60000000006 */
[----:B------:R-:W-:Y:S01]  /*2600*/  LDS R6, [R3+0xfc0] ;  /* 0x000fc00003067984 */ /* 0x000fe20000000800 */
[----:B---3--:R-:W-:-:S03]  /*2610*/  FFMA R12, R13, R9, R12 ;  /* 0x000000090d0c7223 */ /* 0x008fc6000000000c */
[----:B------:R-:W0:Y:S01]  /*2620*/  LDS R13, [R3+0xec0] ;  /* 0x000ec000030d7984 */ /* 0x000e220000000800 */
[----:B-1----:R-:W-:-:S03]  /*2630*/  FFMA R8, R7, R10, R8 ;  /* 0x0000000a07087223 */ /* 0x002fc60000000008 */
[----:B------:R-:W1:Y:S04]  /*2640*/  LDS R7, [R3+0xf00] ;  /* 0x000f000003077984 */ /* 0x000e680000000800 */
[----:B------:R-:W3:Y:S01]  /*2650*/  LDS R26, [R3+0xf80] ;  /* 0x000f8000031a7984 */ /* 0x000ee20000000800 */
[----:B------:R-:W-:Y:S02]  /*2660*/  UIADD3 UR4, UPT, UPT, UR4, 0x10, URZ ;  /* 0x0000001004047890 */ /* 0x000fe4000fffe0ff */
[----:B------:R-:W-:Y:S02]  /*2670*/  USHF.L.U32 UR5, UR7, 0x4, URZ ;  /* 0x0000000407057899 */ /* 0x000fe400080006ff */
[----:B------:R-:W-:Y:S01]  /*2680*/  UISETP.GE.AND UP0, UPT, UR4, UR9, UPT ;  /* 0x000000090400728c */ /* 0x000fe2000bf06270 */
[----:B----4-:R-:W-:Y:S01]  /*2690*/  FFMA R14, R37, R9, R14 ;  /* 0x00000009250e7223 */ /* 0x010fe2000000000e */
[-C--:B------:R-:W-:Y:S01]  /*26a0*/  FFMA R9, R36, R10.reuse, R15 ;  /* 0x0000000a24097223 */ /* 0x080fe2000000000f */
[----:B------:R-:W-:Y:S01]  /*26b0*/  FFMA R5, R5, R10, R12 ;  /* 0x0000000a05057223 */ /* 0x000fe2000000000c */
[----:B------:R-:W-:-:S02]  /*26c0*/  MOV R15, UR5 ;  /* 0x00000005000f7c02 */ /* 0x000fc40008000f00 */
[----:B------:R-:W-:Y:S01]  /*26d0*/  IADD3 R34, P0, PT, R34, 0x40, RZ ;  /* 0x0000004022227810 */ /* 0x000fe20007f1e0ff */
[----:B--2---:R-:W-:Y:S02]  /*26e0*/  FFMA R4, R4, R11, R9 ;  /* 0x0000000b04047223 */ /* 0x004fe40000000009 */
[----:B------:R-:W-:Y:S01]  /*26f0*/  IMAD.WIDE R32, R15, 0x4, R32 ;  /* 0x000000040f207825 */ /* 0x000fe200078e0220 */
[----:B------:R-:W-:-:S03]  /*2700*/  IADD3.X R35, PT, PT, RZ, R35, RZ, P0, !PT ;  /* 0x00000023ff237210 */ /* 0x000fc600007fe4ff */
[----:B0-----:R-:W-:Y:S01]  /*2710*/  FFMA R13, R13, R10, R14 ;  /* 0x0000000a0d0d7223 */ /* 0x001fe2000000000e */
[----:B-1----:R-:W-:-:S03]  /*2720*/  FFMA R7, R7, R11, R8 ;  /* 0x0000000b07077223 */ /* 0x002fc60000000008 */
[-C--:B------:R-:W-:Y:S01]  /*2730*/  FFMA R6, R6, R11.reuse, R13 ;  /* 0x0000000b06067223 */ /* 0x080fe2000000000d */
[----:B---3--:R-:W-:Y:S01]  /*2740*/  FFMA R26, R26, R11, R5 ;  /* 0x0000000b1a1a7223 */ /* 0x008fe20000000005 */
[----:B------:R-:W-:Y:S06]  /*2750*/  BRA.U !UP0, `(.L_x_4) ;  /* 0xffffffd908e87547 */ /* 0x000fec000b83ffff */
.L_x_3:
[----:B------:R-:W0:Y:S01]  /*2760*/  LDC R0, c[0x0][0x360] ;  /* 0x0000d800ff007b82 */ /* 0x000e220000000800 */
[----:B------:R-:W-:Y:S01]  /*2770*/  USHF.L.U32 UR7, UR7, 0x4, URZ ;  /* 0x0000000407077899 */ /* 0x000fe200080006ff */
[----:B------:R-:W-:-:S05]  /*2780*/  IMAD.WIDE R14, R16, 0x4, R30 ;  /* 0x00000004100e7825 */ /* 0x000fca00078e021e */
[----:B------:R-:W-:Y:S01]  /*2790*/  MOV R11, UR7 ;  /* 0x00000007000b7c02 */ /* 0x000fe20008000f00 */
[----:B------:R1:W-:Y:S01]  /*27a0*/  STG.E desc[UR10][R14.64], R19 ;  /* 0x000000130e007986 */ /* 0x0003e2000c10190a */
[----:B------:R-:W-:Y:S02]  /*27b0*/  MOV R3, UR7 ;  /* 0x0000000700037c02 */ /* 0x000fe40008000f00 */
[----:B------:R-:W-:Y:S01]  /*27c0*/  MOV R9, UR7 ;  /* 0x0000000700097c02 */ /* 0x000fe20008000f00 */
[----:B------:R-:W-:-:S04]  /*27d0*/  IMAD.WIDE R10, R11, 0x4, R14 ;  /* 0x000000040b0a7825 */ /* 0x000fc800078e020e */
[----:B------:R-:W-:-:S04]  /*27e0*/  IMAD.WIDE R2, R3, 0x4, R10 ;  /* 0x0000000403027825 */ /* 0x000fc800078e020a */
[----:B0-----:R-:W-:-:S04]  /*27f0*/  IMAD.WIDE.U32 R30, R0, 0x4, R14 ;  /* 0x00000004001e7825 */ /* 0x001fc800078e000e */
[C---:B-1----:R-:W-:Y:S01]  /*2800*/  IMAD.WIDE.U32 R14, R0.reuse, 0x4, R10 ;  /* 0x00000004000e7825 */ /* 0x042fe200078e000a */
[----:B------:R0:W-:Y:S03]  /*2810*/  STG.E desc[UR10][R30.64], R20 ;  /* 0x000000141e007986 */ /* 0x0001e6000c10190a */
[----:B------:R-:W-:-:S04]  /*2820*/  IMAD.WIDE.U32 R12, R0, 0x4, R30 ;  /* 0x00000004000c7825 */ /* 0x000fc800078e001e */
[----:B------:R-:W-:Y:S01]  /*2830*/  IMAD.WIDE R8, R9, 0x4, R2 ;  /* 0x0000000409087825 */ /* 0x000fe200078e0202 */
[----:B------:R1:W-:Y:S03]  /*2840*/  STG.E desc[UR10][R12.64], R21 ;  /* 0x000000150c007986 */ /* 0x0003e6000c10190a */
[----:B------:R-:W-:-:S04]  /*2850*/  IMAD.WIDE.U32 R34, R0, 0x4, R12 ;  /* 0x0000000400227825 */ /* 0x000fc800078e000c */
[C---:B------:R-:W-:Y:S01]  /*2860*/  IMAD.WIDE.U32 R32, R0.reuse, 0x4, R2 ;  /* 0x0000000400207825 */ /* 0x040fe200078e0002 */
[----:B------:R2:W-:Y:S03]  /*2870*/  STG.E desc[UR10][R34.64], R28 ;  /* 0x0000001c22007986 */ /* 0x0005e6000c10190a */
[C---:B0-----:R-:W-:Y:S01]  /*2880*/  IMAD.WIDE.U32 R30, R0.reuse, 0x4, R8 ;  /* 0x00000004001e7825 */ /* 0x041fe200078e0008 */
[----:B------:R0:W-:Y:S03]  /*2890*/  STG.E desc[UR10][R10.64], R22 ;  /* 0x000000160a007986 */ /* 0x0001e6000c10190a */
[C---:B-1----:R-:W-:Y:S01]  /*28a0*/  IMAD.WIDE.U32 R12, R0.reuse, 0x4, R14 ;  /* 0x00000004000c7825 */ /* 0x042fe200078e000e */
[----:B------:R1:W-:Y:S03]  /*28b0*/  STG.E desc[UR10][R14.64], R23 ;  /* 0x000000170e007986 */ /* 0x0003e6000c10190a */
[C---:B------:R-:W-:Y:S01]  /*28c0*/  IMAD.WIDE.U32 R20, R0.reuse, 0x4, R30 ;  /* 0x0000000400147825 */ /* 0x040fe200078e001e */
[----:B------:R-:W-:Y:S03]  /*28d0*/  STG.E desc[UR10][R12.64], R24 ;  /* 0x000000180c007986 */ /* 0x000fe6000c10190a */
[----:B--2---:R-:W-:-:S04]  /*28e0*/  IMAD.WIDE.U32 R34, R0, 0x4, R32 ;  /* 0x0000000400227825 */ /* 0x004fc800078e0020 */
[----:B0-----:R-:W-:-:S04]  /*28f0*/  IMAD.WIDE.U32 R10, R0, 0x4, R12 ;  /* 0x00000004000a7825 */ /* 0x001fc800078e000c */
[C---:B------:R-:W-:Y:S01]  /*2900*/  IMAD.WIDE.U32 R36, R0.reuse, 0x4, R34 ;  /* 0x0000000400247825 */ /* 0x040fe200078e0022 */
[----:B------:R-:W-:Y:S03]  /*2910*/  STG.E desc[UR10][R10.64], R29 ;  /* 0x0000001d0a007986 */ /* 0x000fe6000c10190a */
[----:B-1----:R-:W-:Y:S01]  /*2920*/  IMAD.WIDE.U32 R14, R0, 0x4, R20 ;  /* 0x00000004000e7825 */ /* 0x002fe200078e0014 */
[----:B------:R-:W-:Y:S04]  /*2930*/  STG.E desc[UR10][R2.64], R25 ;  /* 0x0000001902007986 */ /* 0x000fe8000c10190a */
[----:B------:R-:W-:Y:S04]  /*2940*/  STG.E desc[UR10][R32.64], R18 ;  /* 0x0000001220007986 */ /* 0x000fe8000c10190a */
[----:B------:R-:W-:Y:S04]  /*2950*/  STG.E desc[UR10][R34.64], R17 ;  /* 0x0000001122007986 */ /* 0x000fe8000c10190a */
[----:B------:R-:W-:Y:S04]  /*2960*/  STG.E desc[UR10][R36.64], R27 ;  /* 0x0000001b24007986 */ /* 0x000fe8000c10190a */
[----:B------:R-:W-:Y:S04]  /*2970*/  STG.E desc[UR10][R8.64], R7 ;  /* 0x0000000708007986 */ /* 0x000fe8000c10190a */
[----:B------:R-:W-:Y:S04]  /*2980*/  STG.E desc[UR10][R30.64], R4 ;  /* 0x000000041e007986 */ /* 0x000fe8000c10190a */
[----:B------:R-:W-:Y:S04]  /*2990*/  STG.E desc[UR10][R20.64], R26 ;  /* 0x0000001a14007986 */ /* 0x000fe8000c10190a */
[----:B------:R-:W-:Y:S01]  /*29a0*/  STG.E desc[UR10][R14.64], R6 ;  /* 0x000000060e007986 */ /* 0x000fe2000c10190a */
[----:B------:R-:W-:Y:S05]  /*29b0*/  EXIT ;  /* 0x000000000000794d */ /* 0x000fea0003800000 */
.L_x_5:
        /* <DEDUP_REMOVED lines=12> */
.L_x_16:


//--------------------- .text._Z16k_matMult_unrollPfS_S_iii --------------------------
	.section	.text._Z16k_matMult_unrollPfS_S_iii,"ax",@progbits
	.align	128
        .global         _Z16k_matMult_unrollPfS_S_iii
        .type           _Z16k_matMult_unrollPfS_S_iii,@function
        .size           _Z16k_matMult_unrollPfS_S_iii,(.L_x_17 - _Z16k_matMult_unrollPfS_S_iii)
        .other          _Z16k_matMult_unrollPfS_S_iii,@"STO_CUDA_ENTRY STV_DEFAULT"
_Z16k_matMult_unrollPfS_S_iii:
.text._Z16k_matMult_unrollPfS_S_iii:
[----:B------:R-:W-:Y:S01]  /*0000*/  LDC R1, c[0x0][0x37c] ;  /* 0x0000df00ff017b82 */ /* 0x000fe20000000800 */
[----:B------:R-:W0:Y:S07]  /*0010*/  S2R R20, SR_TID.Y ;  /* 0x0000000000147919 */ /* 0x000e2e0000002200 */
[----:B------:R-:W0:Y:S01]  /*0020*/  LDC R12, c[0x0][0x364] ;  /* 0x0000d900ff0c7b82 */ /* 0x000e220000000800 */
[----:B------:R-:W1:Y:S01]  /*0030*/  LDCU UR7, c[0x0][0x39c] ;  /* 0x00007380ff0777ac */ /* 0x000e620008000800 */
[----:B------:R-:W-:Y:S01]  /*0040*/  HFMA2 R23, -RZ, RZ, 0, 0 ;  /* 0x00000000ff177431 */ /* 0x000fe200000001ff */
[----:B------:R-:W2:Y:S01]  /*0050*/  S2R R21, SR_TID.X ;  /* 0x0000000000157919 */ /* 0x000ea20000002100 */
[----:B------:R-:W-:Y:S01]  /*0060*/  MOV R7, RZ ;  /* 0x000000ff00077202 */ /* 0x000fe20000000f00 */
[----:B------:R-:W3:Y:S03]  /*0070*/  LDCU.64 UR8, c[0x0][0x358] ;  /* 0x00006b00ff0877ac */ /* 0x000ee60008000a00 */
[----:B------:R-:W4:Y:S08]  /*0080*/  S2UR UR5, SR_CTAID.X ;  /* 0x00000000000579c3 */ /* 0x000f300000002500 */
[----:B------:R-:W4:Y:S01]  /*0090*/  LDC R13, c[0x0][0x360] ;  /* 0x0000d800ff0d7b82 */ /* 0x000f220000000800 */
[----:B-1----:R-:W-:-:S07]  /*00a0*/  UISETP.GE.AND UP0, UPT, UR7, 0x1, UPT ;  /* 0x000000010700788c */ /* 0x002fce000bf06270 */
[----:B------:R-:W0:Y:S01]  /*00b0*/  S2UR UR4, SR_CTAID.Y ;  /* 0x00000000000479c3 */ /* 0x000e220000002600 */
[----:B----4-:R-:W-:-:S05]  /*00c0*/  IMAD R14, R13, UR5, RZ ;  /* 0x000000050d0e7c24 */ /* 0x010fca000f8e02ff */
[----:B------:R-:W-:Y:S01]  /*00d0*/  SHF.L.U32 R14, R14, 0x1, RZ ;  /* 0x000000010e0e7819 */ /* 0x000fe200000006ff */
[----:B0-----:R-:W-:Y:S01]  /*00e0*/  IMAD R12, R12, UR4, R20 ;  /* 0x000000040c0c7c24 */ /* 0x001fe2000f8e0214 */
[----:B--23--:R-:W-:Y:S06]  /*00f0*/  BRA.U !UP0, `(.L_x_6) ;  /* 0x0000000508d07547 */ /* 0x00cfec000b800000 */
[----:B------:R-:W0:Y:S01]  /*0100*/  S2UR UR6, SR_CgaCtaId ;  /* 0x00000000000679c3 */ /* 0x000e220000008800 */
[----:B------:R-:W1:Y:S01]  /*0110*/  LDCU.128 UR12, c[0x0][0x380] ;  /* 0x00007000ff0c77ac */ /* 0x000e620008000c00 */
[----:B------:R-:W-:Y:S01]  /*0120*/  IMAD R0, R12, UR7, RZ ;  /* 0x000000070c007c24 */ /* 0x000fe2000f8e02ff */
[----:B------:R-:W-:Y:S01]  /*0130*/  MOV R7, RZ ;  /* 0x000000ff00077202 */ /* 0x000fe20000000f00 */
[----:B------:R-:W-:Y:S01]  /*0140*/  UMOV UR4, 0x400 ;  /* 0x0000040000047882 */ /* 0x000fe20000000000 */
[----:B------:R-:W-:Y:S01]  /*0150*/  MOV R23, RZ ;  /* 0x000000ff00177202 */ /* 0x000fe20000000f00 */
[----:B------:R-:W-:Y:S02]  /*0160*/  UIADD3 UR5, UPT, UPT, UR4, 0x400, URZ ;  /* 0x0000040004057890 */ /* 0x000fe4000fffe0ff */
[----:B------:R-:W2:Y:S01]  /*0170*/  LDC R19, c[0x0][0x3a0] ;  /* 0x0000e800ff137b82 */ /* 0x000ea20000000800 */
[----:B------:R-:W-:-:S04]  /*0180*/  IADD3 R15, P3, PT, R0, R21, RZ ;  /* 0x00000015000f7210 */ /* 0x000fc80007f7e0ff */
[----:B------:R-:W-:Y:S02]  /*0190*/  IADD3.X R2, PT, PT, RZ, RZ, RZ, P3, !PT ;  /* 0x000000ffff027210 */ /* 0x000fe40001ffe4ff */
[----:B-1----:R-:W-:-:S04]  /*01a0*/  LEA R0, P2, R15, UR12, 0x2 ;  /* 0x0000000c0f007c11 */ /* 0x002fc8000f8410ff */
[----:B------:R-:W-:Y:S01]  /*01b0*/  LEA.HI.X R15, R15, UR13, R2, 0x2, P2 ;  /* 0x0000000d0f0f7c11 */ /* 0x000fe200090f1402 */
[----:B0-----:R-:W-:Y:S02]  /*01c0*/  ULEA UR5, UR6, UR5, 0x18 ;  /* 0x0000000506057291 */ /* 0x001fe4000f8ec0ff */
[----:B------:R-:W-:-:S04]  /*01d0*/  ULEA UR4, UR6, UR4, 0x18 ;  /* 0x0000000406047291 */ /* 0x000fc8000f8ec0ff */
[----:B------:R-:W-:Y:S01]  /*01e0*/  LEA R17, R21, UR5, 0x2 ;  /* 0x0000000515117c11 */ /* 0x000fe2000f8e10ff */
[C---:B--2---:R-:W-:Y:S01]  /*01f0*/  IMAD R3, R20.reuse, R19, RZ ;  /* 0x0000001314037224 */ /* 0x044fe200078e02ff */
[C---:B------:R-:W-:Y:S01]  /*0200*/  LEA R18, R20.reuse, UR4, 0x6 ;  /* 0x0000000414127c11 */ /* 0x040fe2000f8e30ff */
[----:B------:R-:W-:Y:S01]  /*0210*/  UMOV UR4, URZ ;  /* 0x000000ff00047c82 */ /* 0x000fe20008000000 */
[----:B------:R-:W-:Y:S02]  /*0220*/  LEA R20, R20, R17, 0x7 ;  /* 0x0000001114147211 */ /* 0x000fe400078e38ff */
[----:B------:R-:W-:Y:S02]  /*0230*/  IADD3 R3, P0, P1, R3, R14, R21 ;  /* 0x0000000e03037210 */ /* 0x000fe4000791e015 */
[----:B------:R-:W-:Y:S02]  /*0240*/  SHF.L.U32 R19, R19, 0x4, RZ ;  /* 0x0000000413137819 */ /* 0x000fe400000006ff */
[----:B------:R-:W-:-:S02]  /*0250*/  LEA R4, P3, R3, UR14, 0x2 ;  /* 0x0000000e03047c11 */ /* 0x000fc4000f8610ff */
[----:B------:R-:W-:Y:S02]  /*0260*/  IADD3.X R6, PT, PT, RZ, RZ, RZ, P0, P1 ;  /* 0x000000ffff067210 */ /* 0x000fe400007e24ff */
[----:B------:R-:W-:Y:S02]  /*0270*/  LEA R21, R21, R18, 0x2 ;  /* 0x0000001215157211 */ /* 0x000fe400078e10ff */
[----:B------:R-:W-:Y:S02]  /*0280*/  LEA.HI.X R5, R3, UR15, R6, 0x2, P3 ;  /* 0x0000000f03057c11 */ /* 0x000fe400098f1406 */
[----:B------:R-:W-:-:S07]  /*0290*/  LEA R16, R13, R20, 0x2 ;  /* 0x000000140d107211 */ /* 0x000fce00078e10ff */
.L_x_7:
[----:B------:R-:W-:Y:S02]  /*02a0*/  MOV R2, R0 ;  /* 0x0000000000027202 */ /* 0x000fe40000000f00 */
[----:B------:R-:W-:-:S05]  /*02b0*/  MOV R3, R15 ;  /* 0x0000000f00037202 */ /* 0x000fca0000000f00 */
[----:B------:R0:W2:Y:S02]  /*02c0*/  LDG.E R6, desc[UR8][R2.64] ;  /* 0x0000000802067981 */ /* 0x0000a4000c1e1900 */
[----:B0-----:R-:W-:Y:S02]  /*02d0*/  MOV R2, R4 ;  /* 0x0000000400027202 */ /* 0x001fe40000000f00 */
[----:B------:R-:W-:-:S03]  /*02e0*/  MOV R3, R5 ;  /* 0x0000000500037202 */ /* 0x000fc60000000f00 */
[----:B------:R-:W-:Y:S01]  /*02f0*/  IMAD.WIDE.U32 R4, R13, 0x4, R2 ;  /* 0x000000040d047825 */ /* 0x000fe200078e0002 */
[----:B--2---:R-:W-:Y:S01]  /*0300*/  STS [R21], R6 ;  /* 0x0000000615007388 */ /* 0x004fe20000000800 */
[----:B------:R-:W-:Y:S06]  /*0310*/  BAR.SYNC.DEFER_BLOCKING 0x0 ;  /* 0x0000000000007b1d */ /* 0x000fec0000010000 */
[----:B------:R0:W2:Y:S04]  /*0320*/  LDG.E R29, desc[UR8][R2.64] ;  /* 0x00000008021d7981 */ /* 0x0000a8000c1e1900 */
[----:B------:R-:W3:Y:S01]  /*0330*/  LDG.E R5, desc[UR8][R4.64] ;  /* 0x0000000804057981 */ /* 0x000ee2000c1e1900 */
[----:B------:R-:W-:Y:S01]  /*0340*/  UIADD3 UR4, UPT, UPT, UR4, 0x10, URZ ;  /* 0x0000001004047890 */ /* 0x000fe2000fffe0ff */
[----:B------:R-:W-:-:S03]  /*0350*/  IADD3 R0, P0, PT, R0, 0x40, RZ ;  /* 0x0000004000007810 */ /* 0x000fc60007f1e0ff */
[----:B------:R-:W-:Y:S01]  /*0360*/  UISETP.GE.AND UP0, UPT, UR4, UR7, UPT ;  /* 0x000000070400728c */ /* 0x000fe2000bf06270 */
[----:B0-----:R-:W-:Y:S01]  /*0370*/  IMAD.WIDE R2, R19, 0x4, R2 ;  /* 0x0000000413027825 */ /* 0x001fe200078e0202 */
[----:B------:R-:W-:Y:S01]  /*0380*/  IADD3.X R15, PT, PT, RZ, R15, RZ, P0, !PT ;  /* 0x0000000fff0f7210 */ /* 0x000fe200007fe4ff */
[----:B--2---:R-:W-:Y:S04]  /*0390*/  STS [R20], R29 ;  /* 0x0000001d14007388 */ /* 0x004fe80000000800 */
[----:B---3--:R-:W-:Y:S01]  /*03a0*/  STS [R16], R5 ;  /* 0x0000000510007388 */ /* 0x008fe20000000800 */
[----:B------:R-:W-:Y:S06]  /*03b0*/  BAR.SYNC.DEFER_BLOCKING 0x0 ;  /* 0x0000000000007b1d */ /* 0x000fec0000010000 */
[----:B------:R-:W-:Y:S04]  /*03c0*/  LDS R22, [R17] ;  /* 0x0000000011167984 */ /* 0x000fe80000000800 */
[----:B------:R-:W0:Y:S04]  /*03d0*/  LDS.128 R8, [R18] ;  /* 0x0000000012087984 */ /* 0x000e280000000c00 */
[----:B------:R-:W1:Y:S04]  /*03e0*/  LDS R28, [R17+0x40] ;  /* 0x00004000111c7984 */ /* 0x000e680000000800 */
[----:B------:R-:W2:Y:S04]  /*03f0*/  LDS R26, [R17+0x80] ;  /* 0x00008000111a7984 */ /* 0x000ea80000000800 */
[----:B------:R-:W3:Y:S04]  /*0400*/  LDS R6, [R17+0xc0] ;  /* 0x0000c00011067984 */ /* 0x000ee80000000800 */
[----:B------:R-:W4:Y:S04]  /*0410*/  LDS R27, [R17+0x100] ;  /* 0x00010000111b7984 */ /* 0x000f280000000800 */
[----:B------:R-:W5:Y:S04]  /*0420*/  LDS R25, [R17+0x140] ;  /* 0x0001400011197984 */ /* 0x000f680000000800 */
[----:B------:R-:W5:Y:S01]  /*0430*/  LDS R24, [R17+0x1c0] ;  /* 0x0001c00011187984 */ /* 0x000f620000000800 */
[----:B0-----:R-:W-:-:S03]  /*0440*/  FFMA R4, R8, R22, R23 ;  /* 0x0000001608047223 */ /* 0x001fc60000000017 */
[----:B------:R-:W0:Y:S01]  /*0450*/  LDS R22, [R17+0x180] ;  /* 0x0001800011167984 */ /* 0x000e220000000800 */
[----:B-1----:R-:W-:-:S03]  /*0460*/  FFMA R7, R8, R28, R7 ;  /* 0x0000001c08077223 */ /* 0x002fc60000000007 */
[----:B------:R-:W-:Y:S01]  /*0470*/  LDS R8, [R17+0x280] ;  /* 0x0002800011087984 */ /* 0x000fe20000000800 */
[-C--:B--2---:R-:W-:Y:S01]  /*0480*/  FFMA R4, R26, R9.reuse, R4 ;  /* 0x000000091a047223 */ /* 0x084fe20000000004 */
[----:B---3--:R-:W-:Y:S02]  /*0490*/  FFMA R6, R6, R9, R7 ;  /* 0x0000000906067223 */ /* 0x008fe40000000007 */
[----:B------:R-:W-:Y:S01]  /*04a0*/  LDS R9, [R17+0x240] ;  /* 0x0002400011097984 */ /* 0x000fe20000000800 */
[----:B----4-:R-:W-:-:S03]  /*04b0*/  FFMA R23, R27, R10, R4 ;  /* 0x0000000a1b177223 */ /* 0x010fc60000000004 */
[----:B------:R-:W-:Y:S01]  /*04c0*/  LDS R27, [R17+0x200] ;  /* 0x00020000111b7984 */ /* 0x000fe20000000800 */
[----:B-----5:R-:W-:-:S03]  /*04d0*/  FFMA R25, R25, R10, R6 ;  /* 0x0000000a19197223 */ /* 0x020fc60000000006 */
[----:B------:R-:W1:Y:S01]  /*04e0*/  LDS.128 R4, [R18+0x10] ;  /* 0x0000100012047984 */ /* 0x000e620000000c00 */
[----:B------:R-:W-:-:S03]  /*04f0*/  FFMA R24, R24, R11, R25 ;  /* 0x0000000b18187223 */ /* 0x000fc60000000019 */
[----:B------:R-:W2:Y:S04]  /*0500*/  LDS R10, [R17+0x2c0] ;  /* 0x0002c000110a7984 */ /* 0x000ea80000000800 */
[----:B------:R-:W3:Y:S01]  /*0510*/  LDS R25, [R17+0x340] ;  /* 0x0003400011197984 */ /* 0x000ee20000000800 */
[----:B0-----:R-:W-:-:S03]  /*0520*/  FFMA R29, R22, R11, R23 ;  /* 0x0000000b161d7223 */ /* 0x001fc60000000017 */
[----:B------:R-:W0:Y:S04]  /*0530*/  LDS R23, [R17+0x300] ;  /* 0x0003000011177984 */ /* 0x000e280000000800 */
[----:B------:R-:W-:Y:S01]  /*0540*/  LDS R22, [R17+0x3c0] ;  /* 0x0003c00011167984 */ /* 0x000fe20000000800 */
[C---:B-1----:R-:W-:Y:S01]  /*0550*/  FFMA R27, R4.reuse, R27, R29 ;  /* 0x0000001b041b7223 */ /* 0x042fe2000000001d */
[----:B------:R-:W-:Y:S02]  /*0560*/  FFMA R9, R4, R9, R24 ;  /* 0x0000000904097223 */ /* 0x000fe40000000018 */
[----:B------:R-:W1:Y:S01]  /*0570*/  LDS R4, [R17+0x380] ;  /* 0x0003800011047984 */ /* 0x000e620000000800 */
[-C--:B------:R-:W-:Y:S01]  /*0580*/  FFMA R24, R8, R5.reuse, R27 ;  /* 0x0000000508187223 */ /* 0x080fe2000000001b */
[----:B--2---:R-:W-:-:S02]  /*0590*/  FFMA R26, R10, R5, R9 ;  /* 0x000000050a1a7223 */ /* 0x004fc40000000009 */
[----:B------:R-:W-:Y:S02]  /*05a0*/  LDS R5, [R17+0x400] ;  /* 0x0004000011057984 */ /* 0x000fe40000000800 */
[-C--:B---3--:R-:W-:Y:S02]  /*05b0*/  FFMA R25, R25, R6.reuse, R26 ;  /* 0x0000000619197223 */ /* 0x088fe4000000001a */
[----:B------:R-:W2:Y:S04]  /*05c0*/  LDS.128 R8, [R18+0x20] ;  /* 0x0000200012087984 */ /* 0x000ea80000000c00 */
[----:B------:R-:W3:Y:S01]  /*05d0*/  LDS R27, [R17+0x440] ;  /* 0x00044000111b7984 */ /* 0x000ee20000000800 */
[----:B0-----:R-:W-:-:S03]  /*05e0*/  FFMA R23, R23, R6, R24 ;  /* 0x0000000617177223 */ /* 0x001fc60000000018 */
[----:B------:R-:W0:Y:S04]  /*05f0*/  LDS R24, [R17+0x4c0] ;  /* 0x0004c00011187984 */ /* 0x000e280000000800 */
[----:B------:R-:W4:Y:S01]  /*0600*/  LDS R6, [R17+0x480] ;  /* 0x0004800011067984 */ /* 0x000f220000000800 */
[-C--:B-1----:R-:W-:Y:S01]  /*0610*/  FFMA R23, R4, R7.reuse, R23 ;  /* 0x0000000704177223 */ /* 0x082fe20000000017 */
[----:B------:R-:W-:Y:S02]  /*0620*/  FFMA R4, R22, R7, R25 ;  /* 0x0000000716047223 */ /* 0x000fe40000000019 */
[----:B------:R-:W1:Y:S04]  /*0630*/  LDS R25, [R17+0x500] ;  /* 0x0005000011197984 */ /* 0x000e680000000800 */
[----:B------:R-:W5:Y:S01]  /*0640*/  LDS R22, [R17+0x580] ;  /* 0x0005800011167984 */ /* 0x000f620000000800 */
[----:B--2---:R-:W-:-:S03]  /*0650*/  FFMA R5, R8, R5, R23 ;  /* 0x0000000508057223 */ /* 0x004fc60000000017 */
[----:B------:R-:W2:Y:S01]  /*0660*/  LDS R23, [R17+0x540] ;  /* 0x0005400011177984 */ /* 0x000ea20000000800 */
[----:B---3--:R-:W-:-:S03]  /*0670*/  FFMA R27, R8, R27, R4 ;  /* 0x0000001b081b7223 */ /* 0x008fc60000000004 */
[----:B------:R-:W3:Y:S01]  /*0680*/  LDS R8, [R17+0x5c0] ;  /* 0x0005c00011087984 */ /* 0x000ee20000000800 */
[----:B0-----:R-:W-:-:S03]  /*0690*/  FFMA R24, R24, R9, R27 ;  /* 0x0000000918187223 */ /* 0x001fc6000000001b */
[----:B------:R-:W-:Y:S01]  /*06a0*/  LDS R27, [R17+0x600] ;  /* 0x00060000111b7984 */ /* 0x000fe20000000800 */
[----:B----4-:R-:W-:-:S03]  /*06b0*/  FFMA R26, R6, R9, R5 ;  /* 0x00000009061a7223 */ /* 0x010fc60000000005 */
[----:B------:R-:W0:Y:S04]  /*06c0*/  LDS.128 R4, [R18+0x30] ;  /* 0x0000300012047984 */ /* 0x000e280000000c00 */
[----:B------:R-:W4:Y:S01]  /*06d0*/  LDS R9, [R17+0x640] ;  /* 0x0006400011097984 */ /* 0x000f220000000800 */
[----:B-1----:R-:W-:-:S04]  /*06e0*/  FFMA R25, R25, R10, R26 ;  /* 0x0000000a19197223 */ /* 0x002fc8000000001a */
[----:B-----5:R-:W-:Y:S02]  /*06f0*/  FFMA R25, R22, R11, R25 ;  /* 0x0000000b16197223 */ /* 0x020fe40000000019 */
[----:B------:R-:W-:Y:S01]  /*0700*/  LDS R22, [R17+0x780] ;  /* 0x0007800011167984 */ /* 0x000fe20000000800 */
[----:B--2---:R-:W-:-:S03]  /*0710*/  FFMA R23, R23, R10, R24 ;  /* 0x0000000a17177223 */ /* 0x004fc60000000018 */
[----:B------:R-:W1:Y:S01]  /*0720*/  LDS R24, [R17+0x680] ;  /* 0x0006800011187984 */ /* 0x000e620000000800 */
[----:B---3--:R-:W-:-:S03]  /*0730*/  FFMA R26, R8, R11, R23 ;  /* 0x0000000b081a7223 */ /* 0x008fc60000000017 */
[----:B------:R-:W2:Y:S04]  /*0740*/  LDS R10, [R17+0x6c0] ;  /* 0x0006c000110a7984 */ /* 0x000ea80000000800 */
[----:B------:R-:W3:Y:S04]  /*0750*/  LDS R23, [R17+0x700] ;  /* 0x0007000011177984 */ /* 0x000ee80000000800 */
[----:B------:R-:W5:Y:S01]  /*0760*/  LDS R11, [R17+0x740] ;  /* 0x00074000110b7984 */ /* 0x000f620000000800 */
[----:B0-----:R-:W-:-:S03]  /*0770*/  FFMA R25, R4, R27, R25 ;  /* 0x0000001b04197223 */ /* 0x001fc60000000019 */
[----:B------:R-:W0:Y:S01]  /*0780*/  LDS R8, [R17+0x7c0] ;  /* 0x0007c00011087984 */ /* 0x000e220000000800 */
[----:B----4-:R-:W-:Y:S01]  /*0790*/  FFMA R9, R4, R9, R26 ;  /* 0x0000000904097223 */ /* 0x010fe2000000001a */
[----:B------:R-:W-:Y:S01]  /*07a0*/  MOV R4, R2 ;  /* 0x0000000200047202 */ /* 0x000fe20000000f00 */
[-C--:B-1----:R-:W-:Y:S02]  /*07b0*/  FFMA R24, R24, R5.reuse, R25 ;  /* 0x0000000518187223 */ /* 0x082fe40000000019 */
[----:B--2---:R-:W-:Y:S01]  /*07c0*/  FFMA R10, R10, R5, R9 ;  /* 0x000000050a0a7223 */ /* 0x004fe20000000009 */
[----:B------:R-:W-:Y:S01]  /*07d0*/  MOV R5, R3 ;  /* 0x0000000300057202 */ /* 0x000fe20000000f00 */
[-C--:B---3--:R-:W-:Y:S02]  /*07e0*/  FFMA R23, R23, R6.reuse, R24 ;  /* 0x0000000617177223 */ /* 0x088fe40000000018 */
[----:B-----5:R-:W-:Y:S02]  /*07f0*/  FFMA R11, R11, R6, R10 ;  /* 0x000000060b0b7223 */ /* 0x020fe4000000000a */
[----:B------:R-:W-:-:S02]  /*0800*/  FFMA R23, R22, R7, R23 ;  /* 0x0000000716177223 */ /* 0x000fc40000000017 */
[----:B0-----:R-:W-:Y:S01]  /*0810*/  FFMA R7, R8, R7, R11 ;  /* 0x0000000708077223 */ /* 0x001fe2000000000b */
[----:B------:R-:W-:Y:S06]  /*0820*/  BAR.SYNC.DEFER_BLOCKING 0x0 ;  /* 0x0000000000007b1d */ /* 0x000fec0000010000 */
[----:B------:R-:W-:Y:S05]  /*0830*/  BRA.U !UP0, `(.L_x_7) ;  /* 0xfffffff908987547 */ /* 0x000fea000b83ffff */
.L_x_6:
[----:B------:R-:W0:Y:S01]  /*0840*/  S2R R3, SR_TID.X ;  /* 0x0000000000037919 */ /* 0x000e220000002100 */
[----:B------:R-:W1:Y:S01]  /*0850*/  LDCU UR4, c[0x0][0x3a0] ;  /* 0x00007400ff0477ac */ /* 0x000e620008000800 */
[----:B------:R-:W2:Y:S01]  /*0860*/  LDC.64 R4, c[0x0][0x390] ;  /* 0x0000e400ff047b82 */ /* 0x000ea20000000a00 */
[----:B0-----:R-:W-:-:S05]  /*0870*/  IADD3 R3, PT, PT, R14, R3, RZ ;  /* 0x000000030e037210 */ /* 0x001fca0007ffe0ff */
[----:B-1----:R-:W-:-:S05]  /*0880*/  IMAD R3, R12, UR4, R3 ;  /* 0x000000040c037c24 */ /* 0x002fca000f8e0203 */
[C---:B------:R-:W-:Y:S01]  /*0890*/  IADD3 R13, PT, PT, R3.reuse, R13, RZ ;  /* 0x0000000d030d7210 */ /* 0x040fe20007ffe0ff */
[----:B--2---:R-:W-:-:S04]  /*08a0*/  IMAD.WIDE R2, R3, 0x4, R4 ;  /* 0x0000000403027825 */ /* 0x004fc800078e0204 */
[----:B------:R-:W-:Y:S01]  /*08b0*/  IMAD.WIDE.U32 R4, R13, 0x4, R4 ;  /* 0x000000040d047825 */ /* 0x000fe200078e0004 */
[----:B------:R-:W-:Y:S04]  /*08c0*/  STG.E desc[UR8][R2.64], R23 ;  /* 0x0000001702007986 */ /* 0x000fe8000c101908 */
[----:B------:R-:W-:Y:S01]  /*08d0*/  STG.E desc[UR8][R4.64], R7 ;  /* 0x0000000704007986 */ /* 0x000fe2000c101908 */
[----:B------:R-:W-:Y:S05]  /*08e0*/  EXIT ;  /* 0x000000000000794d */ /* 0x000fea0003800000 */
.L_x_8:
        /* <DEDUP_REMOVED lines=9> */
.L_x_17:


//--------------------- .text._Z15k_matMult_naivePfS_S_iii --------------------------
	.section	.text._Z15k_matMult_naivePfS_S_iii,"ax",@progbits
	.align	128
        .global         _Z15k_matMult_naivePfS_S_iii
        .type           _Z15k_matMult_naivePfS_S_iii,@function
        .size           _Z15k_matMult_naivePfS_S_iii,(.L_x_18 - _Z15k_matMult_naivePfS_S_iii)
        .other          _Z15k_matMult_naivePfS_S_iii,@"STO_CUDA_ENTRY STV_DEFAULT"
_Z15k_matMult_naivePfS_S_iii:
.text._Z15k_matMult_naivePfS_S_iii:
[----:B------:R-:W-:Y:S01]  /*0000*/  LDC R1, c[0x0][0x37c] ;  /* 0x0000df00ff017b82 */ /* 0x000fe20000000800 */
[----:B------:R-:W0:Y:S01]  /*0010*/  S2R R4, SR_TID.Y ;  /* 0x0000000000047919 */ /* 0x000e220000002200 */
[----:B------:R-:W1:Y:S06]  /*0020*/  LDCU UR9, c[0x0][0x39c] ;  /* 0x00007380ff0977ac */ /* 0x000e6c0008000800 */
[----:B------:R-:W0:Y:S01]  /*0030*/  LDC R17, c[0x0][0x364] ;  /* 0x0000d900ff117b82 */ /* 0x000e220000000800 */
[----:B------:R-:W-:Y:S01]  /*0040*/  HFMA2 R21, -RZ, RZ, 0, 0 ;  /* 0x00000000ff157431 */ /* 0x000fe200000001ff */
[----:B------:R-:W2:Y:S01]  /*0050*/  S2R R0, SR_TID.X ;  /* 0x0000000000007919 */ /* 0x000ea20000002100 */
[----:B------:R-:W3:Y:S01]  /*0060*/  LDCU UR5, c[0x0][0x360] ;  /* 0x00006c00ff0577ac */ /* 0x000ee20008000800 */
[----:B------:R-:W4:Y:S04]  /*0070*/  LDCU.64 UR10, c[0x0][0x358] ;  /* 0x00006b00ff0a77ac */ /* 0x000f280008000a00 */
[----:B------:R-:W0:Y:S08]  /*0080*/  S2UR UR6, SR_CTAID.Y ;  /* 0x00000000000679c3 */ /* 0x000e300000002600 */
[----:B------:R-:W3:Y:S01]  /*0090*/  S2UR UR4, SR_CTAID.X ;  /* 0x00000000000479c3 */ /* 0x000ee20000002500 */
[----:B-1----:R-:W-:Y:S01]  /*00a0*/  UISETP.GE.AND UP0, UPT, UR9, 0x1, UPT ;  /* 0x000000010900788c */ /* 0x002fe2000bf06270 */
[----:B0-----:R-:W-:Y:S01]  /*00b0*/  IMAD R17, R17, UR6, R4 ;  /* 0x0000000611117c24 */ /* 0x001fe2000f8e0204 */
[----:B---3--:R-:W-:-:S07]  /*00c0*/  UIMAD UR4, UR4, UR5, URZ ;  /* 0x00000005040472a4 */ /* 0x008fce000f8e02ff */
[----:B--2-4-:R-:W-:Y:S05]  /*00d0*/  BRA.U !UP0, `(.L_x_9) ;  /* 0x0000001508a07547 */ /* 0x014fea000b800000 */
[----:B------:R-:W0:Y:S01]  /*00e0*/  LDC R7, c[0x0][0x3a0] ;  /* 0x0000e800ff077b82 */ /* 0x000e220000000800 */
[----:B------:R-:W1:Y:S01]  /*00f0*/  LDCU.128 UR12, c[0x0][0x380] ;  /* 0x00007000ff0c77ac */ /* 0x000e620008000c00 */
[----:B------:R-:W-:Y:S01]  /*0100*/  IMAD R19, R17, UR9, RZ ;  /* 0x0000000911137c24 */ /* 0x000fe2000f8e02ff */
[----:B------:R-:W-:Y:S01]  /*0110*/  MOV R21, RZ ;  /* 0x000000ff00157202 */ /* 0x000fe20000000f00 */
[----:B------:R-:W-:Y:S01]  /*0120*/  UMOV UR5, 0x400 ;  /* 0x0000040000057882 */ /* 0x000fe20000000000 */
[----:B------:R-:W-:Y:S02]  /*0130*/  UISETP.GE.U32.AND UP0, UPT, UR9, 0x31, UPT ;  /* 0x000000310900788c */ /* 0x000fe4000bf06070 */
[----:B------:R-:W-:Y:S01]  /*0140*/  IADD3 R19, P3, PT, R19, R0, RZ ;  /* 0x0000000013137210 */ /* 0x000fe20007f7e0ff */
[----:B------:R-:W2:Y:S01]  /*0150*/  S2UR UR7, SR_CgaCtaId ;  /* 0x00000000000779c3 */ /* 0x000ea20000008800 */
[----:B------:R-:W-:Y:S02]  /*0160*/  UIADD3 UR6, UPT, UPT, UR5, 0x400, URZ ;  /* 0x0000040005067890 */ /* 0x000fe4000fffe0ff */
[----:B------:R-:W-:Y:S01]  /*0170*/  IADD3.X R6, PT, PT, RZ, RZ, RZ, P3, !PT ;  /* 0x000000ffff067210 */ /* 0x000fe20001ffe4ff */
[----:B------:R-:W-:Y:S01]  /*0180*/  UIADD3 UR8, UPT, UPT, UR9, -0x1, URZ ;  /* 0xffffffff09087890 */ /* 0x000fe2000fffe0ff */
[----:B-1----:R-:W-:-:S04]  /*0190*/  LEA R18, P0, R19, UR12, 0x2 ;  /* 0x0000000c13127c11 */ /* 0x002fc8000f8010ff */
[----:B------:R-:W-:Y:S01]  /*01a0*/  LEA.HI.X R19, R19, UR13, R6, 0x2, P0 ;  /* 0x0000000d13137c11 */ /* 0x000fe200080f1406 */
[----:B0-----:R-:W-:-:S05]  /*01b0*/  IMAD R3, R4, R7, RZ ;  /* 0x0000000704037224 */ /* 0x001fca00078e02ff */
[----:B------:R-:W-:Y:S01]  /*01c0*/  IADD3 R3, P1, P2, R3, UR4, R0 ;  /* 0x0000000403037c10 */ /* 0x000fe2000fa3e000 */
[----:B--2---:R-:W-:-:S03]  /*01d0*/  ULEA UR6, UR7, UR6, 0x18 ;  /* 0x0000000607067291 */ /* 0x004fc6000f8ec0ff */
[C---:B------:R-:W-:Y:S01]  /*01e0*/  LEA R22, P3, R3.reuse, UR14, 0x2 ;  /* 0x0000000e03167c11 */ /* 0x040fe2000f8610ff */
[----:B------:R-:W-:Y:S01]  /*01f0*/  ULEA UR5, UR7, UR5, 0x18 ;  /* 0x0000000507057291 */ /* 0x000fe2000f8ec0ff */
[----:B------:R-:W-:Y:S01]  /*0200*/  IADD3.X R2, PT, PT, RZ, RZ, RZ, P1, P2 ;  /* 0x000000ffff027210 */ /* 0x000fe20000fe44ff */
[----:B------:R-:W-:Y:S01]  /*0210*/  ULEA.HI UR7, UR8, 0x1, URZ, 0x1c ;  /* 0x0000000108077891 */ /* 0x000fe2000f8fe0ff */
[C---:B------:R-:W-:Y:S02]  /*0220*/  LEA R5, R4.reuse, UR6, 0x6 ;  /* 0x0000000604057c11 */ /* 0x040fe4000f8e30ff */
[----:B------:R-:W-:Y:S02]  /*0230*/  LEA.HI.X R23, R3, UR15, R2, 0x2, P3 ;  /* 0x0000000f03177c11 */ /* 0x000fe400098f1402 */
[----:B------:R-:W-:Y:S02]  /*0240*/  SHF.L.U32 R2, R7, 0x4, RZ ;  /* 0x0000000407027819 */ /* 0x000fe400000006ff */
[----:B------:R-:W-:-:S02]  /*0250*/  LEA R3, R4, UR5, 0x6 ;  /* 0x0000000504037c11 */ /* 0x000fc4000f8e30ff */
[----:B------:R-:W-:Y:S01]  /*0260*/  LEA R16, R0, R5, 0x2 ;  /* 0x0000000500107211 */ /* 0x000fe200078e10ff */
[----:B------:R-:W-:Y:S06]  /*0270*/  BRA.U !UP0, `(.L_x_10) ;  /* 0x0000000908fc7547 */ /* 0x000fec000b800000 */
[----:B------:R-:W-:Y:S01]  /*0280*/  HFMA2 R21, -RZ, RZ, 0, 0 ;  /* 0x00000000ff157431 */ /* 0x000fe200000001ff */
[----:B------:R-:W-:Y:S01]  /*0290*/  ULOP3.LUT UR5, UR7, 0x1ffffffc, URZ, 0xc0, !UPT ;  /* 0x1ffffffc07057892 */ /* 0x000fe2000f8ec0ff */
[----:B------:R-:W-:-:S03]  /*02a0*/  MOV R20, R22 ;  /* 0x0000001600147202 */ /* 0x000fc60000000f00 */
[----:B------:R-:W-:-:S12]  /*02b0*/  UIADD3 UR5, UPT, UPT, -UR5, URZ, URZ ;  /* 0x000000ff05057290 */ /* 0x000fd8000fffe1ff */
.L_x_11:
[----:B------:R-:W2:Y:S01]  /*02c0*/  LDG.E R4, desc[UR10][R18.64] ;  /* 0x0000000a12047981 */ /* 0x000ea2000c1e1900 */
[C---:B------:R-:W-:Y:S02]  /*02d0*/  LEA R13, R0.reuse, R3, 0x2 ;  /* 0x00000003000d7211 */ /* 0x040fe400078e10ff */
[----:B------:R-:W-:Y:S02]  /*02e0*/  MOV R14, R20 ;  /* 0x00000014000e7202 */ /* 0x000fe40000000f00 */
[----:B------:R-:W-:Y:S01]  /*02f0*/  MOV R15, R23 ;  /* 0x00000017000f7202 */ /* 0x000fe20000000f00 */
[----:B--2---:R-:W-:Y:S01]  /*0300*/  STS [R13], R4 ;  /* 0x000000040d007388 */ /* 0x004fe20000000800 */
[----:B------:R-:W-:Y:S06]  /*0310*/  BAR.SYNC.DEFER_BLOCKING 0x0 ;  /* 0x0000000000007b1d */ /* 0x000fec0000010000 */
[----:B------:R-:W2:Y:S01]  /*0320*/  LDG.E R25, desc[UR10][R14.64] ;  /* 0x0000000a0e197981 */ /* 0x000ea2000c1e1900 */
[----:B------:R-:W-:-:S03]  /*0330*/  LEA R12, R0, UR6, 0x2 ;  /* 0x00000006000c7c11 */ /* 0x000fc6000f8e10ff */
[----:B--2---:R-:W-:Y:S01]  /*0340*/  STS [R16], R25 ;  /* 0x0000001910007388 */ /* 0x004fe20000000800 */
[----:B------:R-:W-:Y:S06]  /*0350*/  BAR.SYNC.DEFER_BLOCKING 0x0 ;  /* 0x0000000000007b1d */ /* 0x000fec0000010000 */
[----:B------:R-:W-:Y:S04]  /*0360*/  LDS R20, [R12] ;  /* 0x000000000c147984 */ /* 0x000fe80000000800 */
[----:B------:R-:W0:Y:S04]  /*0370*/  LDS.128 R8, [R3] ;  /* 0x0000000003087984 */ /* 0x000e280000000c00 */
[----:B------:R-:W1:Y:S04]  /*0380*/  LDS R27, [R12+0x40] ;  /* 0x000040000c1b7984 */ /* 0x000e680000000800 */
[----:B------:R-:W2:Y:S04]  /*0390*/  LDS R24, [R12+0x80] ;  /* 0x000080000c187984 */ /* 0x000ea80000000800 */
[----:B------:R-:W3:Y:S04]  /*03a0*/  LDS R22, [R12+0xc0] ;  /* 0x0000c0000c167984 */ /* 0x000ee80000000800 */
[----:B------:R-:W-:Y:S04]  /*03b0*/  LDS R23, [R12+0x100] ;  /* 0x000100000c177984 */ /* 0x000fe80000000800 */
[----:B------:R-:W4:Y:S04]  /*03c0*/  LDS.128 R4, [R3+0x10] ;  /* 0x0000100003047984 */ /* 0x000f280000000c00 */
[----:B------:R-:W-:Y:S01]  /*03d0*/  LDS R25, [R12+0x200] ;  /* 0x000200000c197984 */ /* 0x000fe20000000800 */
[----:B0-----:R-:W-:-:S03]  /*03e0*/  FFMA R8, R8, R20, R21 ;  /* 0x0000001408087223 */ /* 0x001fc60000000015 */
[----:B------:R-:W0:Y:S01]  /*03f0*/  LDS R20, [R12+0x140] ;  /* 0x000140000c147984 */ /* 0x000e220000000800 */
[----:B-1----:R-:W-:-:S03]  /*0400*/  FFMA R9, R27, R9, R8 ;  /* 0x000000091b097223 */ /* 0x002fc60000000008 */
[----:B------:R-:W1:Y:S01]  /*0410*/  LDS R21, [R12+0x180] ;  /* 0x000180000c157984 */ /* 0x000e620000000800 */
[----:B--2---:R-:W-:-:S03]  /*0420*/  FFMA R9, R24, R10, R9 ;  /* 0x0000000a18097223 */ /* 0x004fc60000000009 */
[----:B------:R-:W2:Y:S01]  /*0430*/  LDS R24, [R12+0x1c0] ;  /* 0x0001c0000c187984 */ /* 0x000ea20000000800 */
[----:B---3--:R-:W-:-:S03]  /*0440*/  FFMA R27, R22, R11, R9 ;  /* 0x0000000b161b7223 */ /* 0x008fc60000000009 */
[----:B------:R-:W3:Y:S04]  /*0450*/  LDS.128 R8, [R3+0x20] ;  /* 0x0000200003087984 */ /* 0x000ee80000000c00 */
[----:B------:R-:W5:Y:S01]  /*0460*/  LDS R22, [R12+0x240] ;  /* 0x000240000c167984 */ /* 0x000f620000000800 */
[----:B----4-:R-:W-:-:S04]  /*0470*/  FFMA R23, R4, R23, R27 ;  /* 0x0000001704177223 */ /* 0x010fc8000000001b */
[----:B0-----:R-:W-:Y:S02]  /*0480*/  FFMA R20, R20, R5, R23 ;  /* 0x0000000514147223 */ /* 0x001fe40000000017 */
[----:B------:R-:W-:Y:S02]  /*0490*/  LDS R23, [R12+0x380] ;  /* 0x000380000c177984 */ /* 0x000fe40000000800 */
[----:B-1----:R-:W-:Y:S02]  /*04a0*/  FFMA R21, R21, R6, R20 ;  /* 0x0000000615157223 */ /* 0x002fe40000000014 */
[----:B------:R-:W0:Y:S02]  /*04b0*/  LDS R20, [R12+0x280] ;  /* 0x000280000c147984 */ /* 0x000e240000000800 */
[----:B--2---:R-:W-:Y:S02]  /*04c0*/  FFMA R7, R24, R7, R21 ;  /* 0x0000000718077223 */ /* 0x004fe40000000015 */
[----:B------:R-:W-:Y:S02]  /*04d0*/  LDS R24, [R12+0x340] ;  /* 0x000340000c187984 */ /* 0x000fe40000000800 */
[----:B---3--:R-:W-:-:S02]  /*04e0*/  FFMA R7, R8, R25, R7 ;  /* 0x0000001908077223 */ /* 0x008fc40000000007 */
[----:B------:R-:W1:Y:S02]  /*04f0*/  LDS R8, [R12+0x2c0] ;  /* 0x0002c0000c087984 */ /* 0x000e640000000800 */
[----:B-----5:R-:W-:Y:S02]  /*0500*/  FFMA R21, R22, R9, R7 ;  /* 0x0000000916157223 */ /* 0x020fe40000000007 */
[----:B------:R-:W-:Y:S04]  /*0510*/  LDS R9, [R12+0x300] ;  /* 0x000300000c097984 */ /* 0x000fe80000000800 */
[----:B------:R-:W-:Y:S04]  /*0520*/  LDS R22, [R12+0x3c0] ;  /* 0x0003c0000c167984 */ /* 0x000fe80000000800 */
[----:B------:R-:W2:Y:S01]  /*0530*/  LDS.128 R4, [R3+0x30] ;  /* 0x0000300003047984 */ /* 0x000ea20000000c00 */
[----:B------:R-:W-:Y:S06]  /*0540*/  BAR.SYNC.DEFER_BLOCKING 0x0 ;  /* 0x0000000000007b1d */ /* 0x000fec0000010000 */
[----:B------:R-:W3:Y:S01]  /*0550*/  LDG.E R26, desc[UR10][R18.64+0x40] ;  /* 0x0000400a121a7981 */ /* 0x000ee2000c1e1900 */
[----:B0-----:R-:W-:Y:S01]  /*0560*/  FFMA R25, R20, R10, R21 ;  /* 0x0000000a14197223 */ /* 0x001fe20000000015 */
[----:B------:R-:W-:-:S02]  /*0570*/  IMAD.WIDE R20, R2, 0x4, R14 ;  /* 0x0000000402147825 */ /* 0x000fc400078e020e */
[----:B---3--:R-:W-:Y:S01]  /*0580*/  STS [R13], R26 ;  /* 0x0000001a0d007388 */ /* 0x008fe20000000800 */
[----:B------:R-:W-:Y:S06]  /*0590*/  BAR.SYNC.DEFER_BLOCKING 0x0 ;  /* 0x0000000000007b1d */ /* 0x000fec0000010000 */
[----:B------:R-:W3:Y:S01]  /*05a0*/  LDG.E R29, desc[UR10][R20.64] ;  /* 0x0000000a141d7981 */ /* 0x000ee2000c1e1900 */
[----:B-1----:R-:W-:-:S04]  /*05b0*/  FFMA R11, R8, R11, R25 ;  /* 0x0000000b080b7223 */ /* 0x002fc80000000019 */
[----:B--2---:R-:W-:-:S04]  /*05c0*/  FFMA R27, R4, R9, R11 ;  /* 0x00000009041b7223 */ /* 0x004fc8000000000b */
[----:B------:R-:W-:-:S04]  /*05d0*/  FFMA R4, R24, R5, R27 ;  /* 0x0000000518047223 */ /* 0x000fc8000000001b */
[----:B------:R-:W-:-:S04]  /*05e0*/  FFMA R5, R23, R6, R4 ;  /* 0x0000000617057223 */ /* 0x000fc80000000004 */
[----:B------:R-:W-:Y:S01]  /*05f0*/  FFMA R5, R22, R7, R5 ;  /* 0x0000000716057223 */ /* 0x000fe20000000005 */
[----:B---3--:R-:W-:Y:S01]  /*0600*/  STS [R16], R29 ;  /* 0x0000001d10007388 */ /* 0x008fe20000000800 */
[----:B------:R-:W-:Y:S06]  /*0610*/  BAR.SYNC.DEFER_BLOCKING 0x0 ;  /* 0x0000000000007b1d */ /* 0x000fec0000010000 */
[----:B------:R-:W-:Y:S04]  /*0620*/  LDS R25, [R12] ;  /* 0x000000000c197984 */ /* 0x000fe80000000800 */
[----:B------:R-:W0:Y:S04]  /*0630*/  LDS.128 R8, [R3] ;  /* 0x0000000003087984 */ /* 0x000e280000000c00 */
[----:B------:R-:W1:Y:S04]  /*0640*/  LDS R24, [R12+0x40] ;  /* 0x000040000c187984 */ /* 0x000e680000000800 */
[----:B------:R-:W2:Y:S04]  /*0650*/  LDS R23, [R12+0x80] ;  /* 0x000080000c177984 */ /* 0x000ea80000000800 */
[----:B------:R-:W3:Y:S04]  /*0660*/  LDS R26, [R12+0xc0] ;  /* 0x0000c0000c1a7984 */ /* 0x000ee80000000800 */
[----:B------:R-:W-:Y:S01]  /*0670*/  LDS R22, [R12+0x140] ;  /* 0x000140000c167984 */ /* 0x000fe20000000800 */
[----:B0-----:R-:W-:-:S03]  /*0680*/  FFMA R27, R8, R25, R5 ;  /* 0x00000019081b7223 */ /* 0x001fc60000000005 */
[----:B------:R-:W-:Y:S01]  /*0690*/  LDS R25, [R12+0x100] ;  /* 0x000100000c197984 */ /* 0x000fe20000000800 */
[----:B-1----:R-:W-:-:S03]  /*06a0*/  FFMA R24, R24, R9, R27 ;  /* 0x0000000918187223 */ /* 0x002fc6000000001b */
[----:B------:R-:W0:Y:S01]  /*06b0*/  LDS.128 R4, [R3+0x10] ;  /* 0x0000100003047984 */ /* 0x000e220000000c00 */
[----:B--2---:R-:W-:-:S03]  /*06c0*/  FFMA R9, R23, R10, R24 ;  /* 0x0000000a17097223 */ /* 0x004fc60000000018 */
[----:B------:R-:W1:Y:S01]  /*06d0*/  LDS R23, [R12+0x180] ;  /* 0x000180000c177984 */ /* 0x000e620000000800 */
[----:B---3--:R-:W-:-:S03]  /*06e0*/  FFMA R9, R26, R11, R9 ;  /* 0x0000000b1a097223 */ /* 0x008fc60000000009 */
[----:B------:R-:W2:Y:S01]  /*06f0*/  LDS R24, [R12+0x1c0] ;  /* 0x0001c0000c187984 */ /* 0x000ea20000000800 */
[----:B0-----:R-:W-:-:S03]  /*0700*/  FFMA R27, R4, R25, R9 ;  /* 0x00000019041b7223 */ /* 0x001fc60000000009 */
[----:B------:R-:W-:Y:S01]  /*0710*/  LDS R25, [R12+0x200] ;  /* 0x000200000c197984 */ /* 0x000fe20000000800 */
[----:B------:R-:W-:-:S03]  /*0720*/  FFMA R22, R22, R5, R27 ;  /* 0x0000000516167223 */ /* 0x000fc6000000001b */
[----:B------:R-:W0:Y:S01]  /*0730*/  LDS.128 R8, [R3+0x20] ;  /* 0x0000200003087984 */ /* 0x000e220000000c00 */
[----:B-1----:R-:W-:-:S03]  /*0740*/  FFMA R23, R23, R6, R22 ;  /* 0x0000000617177223 */ /* 0x002fc60000000016 */
[----:B------:R-:W1:Y:S01]  /*0750*/  LDS R27, [R12+0x240] ;  /* 0x000240000c1b7984 */ /* 0x000e620000000800 */
[----:B--2---:R-:W-:-:S03]  /*0760*/  FFMA R7, R24, R7, R23 ;  /* 0x0000000718077223 */ /* 0x004fc60000000017 */
[----:B------:R-:W2:Y:S04]  /*0770*/  LDS R5, [R12+0x280] ;  /* 0x000280000c057984 */ /* 0x000ea80000000800 */
[----:B------:R-:W-:Y:S04]  /*0780*/  LDS R24, [R12+0x340] ;  /* 0x000340000c187984 */ /* 0x000fe80000000800 */
[----:B------:R-:W-:Y:S04]  /*0790*/  LDS R23, [R12+0x380] ;  /* 0x000380000c177984 */ /* 0x000fe80000000800 */
[----:B------:R-:W-:Y:S01]  /*07a0*/  LDS R22, [R12+0x3c0] ;  /* 0x0003c0000c167984 */ /* 0x000fe20000000800 */
[----:B0-----:R-:W-:-:S04]  /*07b0*/  FFMA R8, R8, R25, R7 ;  /* 0x0000001908087223 */ /* 0x001fc80000000007 */
[----:B-1----:R-:W-:Y:S02]  /*07c0*/  FFMA R4, R27, R9, R8 ;  /* 0x000000091b047223 */ /* 0x002fe40000000008 */
[----:B------:R-:W0:Y:S02]  /*07d0*/  LDS R8, [R12+0x2c0] ;  /* 0x0002c0000c087984 */ /* 0x000e240000000800 */
[----:B--2---:R-:W-:Y:S02]  /*07e0*/  FFMA R25, R5, R10, R4 ;  /* 0x0000000a05197223 */ /* 0x004fe40000000004 */
[----:B------:R-:W-:Y:S04]  /*07f0*/  LDS R9, [R12+0x300] ;  /* 0x000300000c097984 */ /* 0x000fe80000000800 */
[----:B------:R-:W1:Y:S01]  /*0800*/  LDS.128 R4, [R3+0x30] ;  /* 0x0000300003047984 */ /* 0x000e620000000c00 */
[----:B------:R-:W-:Y:S06]  /*0810*/  BAR.SYNC.DEFER_BLOCKING 0x0 ;  /* 0x0000000000007b1d */ /* 0x000fec0000010000 */
[----:B------:R-:W2:Y:S01]  /*0820*/  LDG.E R26, desc[UR10][R18.64+0x80] ;  /* 0x0000800a121a7981 */ /* 0x000ea2000c1e1900 */
[----:B------:R-:W-:-:S03]  /*0830*/  IMAD.WIDE R20, R2, 0x4, R20 ;  /* 0x0000000402147825 */ /* 0x000fc600078e0214 */
[----:B--2---:R-:W-:Y:S01]  /*0840*/  STS [R13], R26 ;  /* 0x0000001a0d007388 */ /* 0x004fe20000000800 */
[----:B------:R-:W-:Y:S06]  /*0850*/  BAR.SYNC.DEFER_BLOCKING 0x0 ;  /* 0x0000000000007b1d */ /* 0x000fec0000010000 */
[----:B------:R-:W2:Y:S01]  /*0860*/  LDG.E R29, desc[UR10][R20.64] ;  /* 0x0000000a141d7981 */ /* 0x000ea2000c1e1900 */
[----:B0-----:R-:W-:-:S04]  /*0870*/  FFMA R11, R8, R11, R25 ;  /* 0x0000000b080b7223 */ /* 0x001fc80000000019 */
[----:B-1----:R-:W-:-:S04]  /*0880*/  FFMA R27, R4, R9, R11 ;  /* 0x00000009041b7223 */ /* 0x002fc8000000000b */
[----:B------:R-:W-:-:S04]  /*0890*/  FFMA R4, R24, R5, R27 ;  /* 0x0000000518047223 */ /* 0x000fc8000000001b */
[----:B------:R-:W-:-:S04]  /*08a0*/  FFMA R5, R23, R6, R4 ;  /* 0x0000000617057223 */ /* 0x000fc80000000004 */
[----:B------:R-:W-:Y:S01]  /*08b0*/  FFMA R5, R22, R7, R5 ;  /* 0x0000000716057223 */ /* 0x000fe20000000005 */
[----:B--2---:R-:W-:Y:S01]  /*08c0*/  STS [R16], R29 ;  /* 0x0000001d10007388 */ /* 0x004fe20000000800 */
        /* <DEDUP_REMOVED lines=14> */
[----:B------:R-:W2:Y:S04]  /*09b0*/  LDS R24, [R12+0x1c0] ;  /* 0x0001c0000c187984 */ /* 0x000ea80000000800 */
[----:B------:R-:W-:Y:S01]  /*09c0*/  LDS R26, [R12+0x340] ;  /* 0x000340000c1a7984 */ /* 0x000fe20000000800 */
        /* <DEDUP_REMOVED lines=8> */
[----:B------:R-:W-:Y:S01]  /*0a50*/  LDS R24, [R12+0x3c0] ;  /* 0x0003c0000c187984 */ /* 0x000fe20000000800 */
[----:B0-----:R-:W-:-:S03]  /*0a60*/  FFMA R8, R8, R25, R7 ;  /* 0x0000001908087223 */ /* 0x001fc60000000007 */
[----:B------:R-:W-:Y:S01]  /*0a70*/  LDS R25, [R12+0x380] ;  /* 0x000380000c197984 */ /* 0x000fe20000000800 */
[----:B-1----:R-:W-:-:S03]  /*0a80*/  FFMA R4, R27, R9, R8 ;  /* 0x000000091b047223 */ /* 0x002fc60000000008 */
[----:B------:R-:W0:Y:S01]  /*0a90*/  LDS R8, [R12+0x2c0] ;  /* 0x0002c0000c087984 */ /* 0x000e220000000800 */
[----:B--2---:R-:W-:-:S03]  /*0aa0*/  FFMA R23, R5, R10, R4 ;  /* 0x0000000a05177223 */ /* 0x004fc60000000004 */
[----:B------:R-:W-:Y:S04]  /*0ab0*/  LDS R9, [R12+0x300] ;  /* 0x000300000c097984 */ /* 0x000fe80000000800 */
[----:B------:R-:W1:Y:S01]  /*0ac0*/  LDS.128 R4, [R3+0x30] ;  /* 0x0000300003047984 */ /* 0x000e620000000c00 */
[----:B------:R-:W-:Y:S06]  /*0ad0*/  BAR.SYNC.DEFER_BLOCKING 0x0 ;  /* 0x0000000000007b1d */ /* 0x000fec0000010000 */
[----:B------:R-:W2:Y:S01]  /*0ae0*/  LDG.E R28, desc[UR10][R18.64+0xc0] ;  /* 0x0000c00a121c7981 */ /* 0x000ea2000c1e1900 */
[----:B------:R-:W-:-:S03]  /*0af0*/  IMAD.WIDE R20, R2, 0x4, R20 ;  /* 0x0000000402147825 */ /* 0x000fc600078e0214 */
[----:B--2---:R-:W-:Y:S01]  /*0b00*/  STS [R13], R28 ;  /* 0x0000001c0d007388 */ /* 0x004fe20000000800 */
[----:B------:R-:W-:Y:S06]  /*0b10*/  BAR.SYNC.DEFER_BLOCKING 0x0 ;  /* 0x0000000000007b1d */ /* 0x000fec0000010000 */
[----:B------:R2:W3:Y:S01]  /*0b20*/  LDG.E R29, desc[UR10][R20.64] ;  /* 0x0000000a141d7981 */ /* 0x0004e2000c1e1900 */
[----:B0-----:R-:W-:Y:S01]  /*0b30*/  FFMA R11, R8, R11, R23 ;  /* 0x0000000b080b7223 */ /* 0x001fe20000000017 */
[----:B------:R-:W-:Y:S01]  /*0b40*/  UIADD3 UR5, UPT, UPT, UR5, 0x4, URZ ;  /* 0x0000000405057890 */ /* 0x000fe2000fffe0ff */
[----:B------:R-:W-:-:S02]  /*0b50*/  IADD3 R18, P0, PT, R18, 0x100, RZ ;  /* 0x0000010012127810 */ /* 0x000fc40007f1e0ff */
[----:B-1----:R-:W-:Y:S01]  /*0b60*/  FFMA R27, R4, R9, R11 ;  /* 0x00000009041b7223 */ /* 0x002fe2000000000b */
[----:B------:R-:W-:Y:S01]  /*0b70*/  UISETP.NE.AND UP0, UPT, UR5, URZ, UPT ;  /* 0x000000ff0500728c */ /* 0x000fe2000bf05270 */
[----:B------:R-:W-:Y:S02]  /*0b80*/  IADD3.X R19, PT, PT, RZ, R19, RZ, P0, !PT ;  /* 0x00000013ff137210 */ /* 0x000fe400007fe4ff */
[----:B------:R-:W-:Y:S01]  /*0b90*/  FFMA R4, R26, R5, R27 ;  /* 0x000000051a047223 */ /* 0x000fe2000000001b */
[----:B--2---:R-:W-:-:S04]  /*0ba0*/  IMAD.WIDE R20, R2, 0x4, R20 ;  /* 0x0000000402147825 */ /* 0x004fc800078e0214 */
        /* <DEDUP_REMOVED lines=11> */
[----:B------:R-:W5:Y:S04]  /*0c60*/  LDS R24, [R12+0x140] ;  /* 0x000140000c187984 */ /* 0x000f680000000800 */
[----:B------:R-:W-:Y:S01]  /*0c70*/  LDS R28, [R12+0x1c0] ;  /* 0x0001c0000c1c7984 */ /* 0x000fe20000000800 */
[----:B0-----:R-:W-:-:S03]  /*0c80*/  FFMA R23, R8, R23, R25 ;  /* 0x0000001708177223 */ /* 0x001fc60000000019 */
[----:B------:R-:W-:Y:S01]  /*0c90*/  LDS R25, [R12+0x200] ;  /* 0x000200000c197984 */ /* 0x000fe20000000800 */
[----:B-1----:R-:W-:-:S03]  /*0ca0*/  FFMA R22, R22, R9, R23 ;  /* 0x0000000916167223 */ /* 0x002fc60000000017 */
[----:B------:R-:W0:Y:S01]  /*0cb0*/  LDS R23, [R12+0x180] ;  /* 0x000180000c177984 */ /* 0x000e220000000800 */
[----:B--2---:R-:W-:-:S03]  /*0cc0*/  FFMA R27, R27, R10, R22 ;  /* 0x0000000a1b1b7223 */ /* 0x004fc60000000016 */
[----:B------:R-:W-:Y:S01]  /*0cd0*/  LDS R22, [R12+0x240] ;  /* 0x000240000c167984 */ /* 0x000fe20000000800 */
[----:B---3--:R-:W-:-:S03]  /*0ce0*/  FFMA R27, R26, R11, R27 ;  /* 0x0000000b1a1b7223 */ /* 0x008fc6000000001b */
[----:B------:R-:W1:Y:S04]  /*0cf0*/  LDS.128 R8, [R3+0x20] ;  /* 0x0000200003087984 */ /* 0x000e680000000c00 */
[----:B------:R-:W-:Y:S01]  /*0d00*/  LDS R26, [R12+0x340] ;  /* 0x000340000c1a7984 */ /* 0x000fe20000000800 */
[----:B----4-:R-:W-:-:S04]  /*0d10*/  FFMA R13, R4, R13, R27 ;  /* 0x0000000d040d7223 */ /* 0x010fc8000000001b */
[----:B-----5:R-:W-:Y:S02]  /*0d20*/  FFMA R24, R24, R5, R13 ;  /* 0x0000000518187223 */ /* 0x020fe4000000000d */
[----:B------:R-:W2:Y:S02]  /*0d30*/  LDS R13, [R12+0x280] ;  /* 0x000280000c0d7984 */ /* 0x000ea40000000800 */
[----:B0-----:R-:W-:Y:S02]  /*0d40*/  FFMA R23, R23, R6, R24 ;  /* 0x0000000617177223 */ /* 0x001fe40000000018 */
[----:B------:R-:W0:Y:S02]  /*0d50*/  LDS R24, [R12+0x2c0] ;  /* 0x0002c0000c187984 */ /* 0x000e240000000800 */
[----:B------:R-:W-:Y:S02]  /*0d60*/  FFMA R27, R28, R7, R23 ;  /* 0x000000071c1b7223 */ /* 0x000fe40000000017 */
[----:B------:R-:W-:Y:S02]  /*0d70*/  LDS R23, [R12+0x300] ;  /* 0x000300000c177984 */ /* 0x000fe40000000800 */
[----:B-1----:R-:W-:-:S02]  /*0d80*/  FFMA R27, R8, R25, R27 ;  /* 0x00000019081b7223 */ /* 0x002fc4000000001b */
[----:B------:R-:W1:Y:S02]  /*0d90*/  LDS.128 R4, [R3+0x30] ;  /* 0x0000300003047984 */ /* 0x000e640000000c00 */
[----:B------:R-:W-:Y:S02]  /*0da0*/  FFMA R22, R22, R9, R27 ;  /* 0x0000000916167223 */ /* 0x000fe4000000001b */
[----:B------:R-:W3:Y:S04]  /*0db0*/  LDS R25, [R12+0x380] ;  /* 0x000380000c197984 */ /* 0x000ee80000000800 */
[----:B------:R-:W4:Y:S01]  /*0dc0*/  LDS R8, [R12+0x3c0] ;  /* 0x0003c0000c087984 */ /* 0x000f220000000800 */
[----:B--2---:R-:W-:-:S04]  /*0dd0*/  FFMA R13, R13, R10, R22 ;  /* 0x0000000a0d0d7223 */ /* 0x004fc80000000016 */
[----:B0-----:R-:W-:-:S04]  /*0de0*/  FFMA R11, R24, R11, R13 ;  /* 0x0000000b180b7223 */ /* 0x001fc8000000000d */
[----:B-1----:R-:W-:Y:S01]  /*0df0*/  FFMA R11, R4, R23, R11 ;  /* 0x00000017040b7223 */ /* 0x002fe2000000000b */
[----:B------:R-:W-:-:S03]  /*0e00*/  MOV R23, R21 ;  /* 0x0000001500177202 */ /* 0x000fc60000000f00 */
[----:B------:R-:W-:-:S04]  /*0e10*/  FFMA R26, R26, R5, R11 ;  /* 0x000000051a1a7223 */ /* 0x000fc8000000000b */
[----:B---3--:R-:W-:-:S04]  /*0e20*/  FFMA R25, R25, R6, R26 ;  /* 0x0000000619197223 */ /* 0x008fc8000000001a */
[----:B----4-:R-:W-:Y:S01]  /*0e30*/  FFMA R21, R8, R7, R25 ;  /* 0x0000000708157223 */ /* 0x010fe20000000019 */
[----:B------:R-:W-:Y:S06]  /*0e40*/  BAR.SYNC.DEFER_BLOCKING 0x0 ;  /* 0x0000000000007b1d */ /* 0x000fec0000010000 */
[----:B------:R-:W-:Y:S05]  /*0e50*/  BRA.U UP0, `(.L_x_11) ;  /* 0xfffffff500187547 */ /* 0x000fea000b83ffff */
[----:B------:R-:W-:-:S07]  /*0e60*/  IMAD.WIDE R22, R2, 0x10, R14 ;  /* 0x0000001002167825 */ /* 0x000fce00078e020e */
.L_x_10:
[----:B------:R-:W-:-:S09]  /*0e70*/  ULOP3.LUT UP0, UR7, UR7, 0x3, URZ, 0xc0, !UPT ;  /* 0x0000000307077892 */ /* 0x000fd2000f80c0ff */
[----:B------:R-:W-:Y:S05]  /*0e80*/  BRA.U !UP0, `(.L_x_9) ;  /* 0x0000000908347547 */ /* 0x000fea000b800000 */
[----:B------:R-:W-:Y:S02]  /*0e90*/  UISETP.NE.AND UP1, UPT, UR7, 0x1, UPT ;  /* 0x000000010700788c */ /* 0x000fe4000bf25270 */
[----:B------:R-:W-:-:S07]  /*0ea0*/  ULOP3.LUT UP0, URZ, UR8, 0x10, URZ, 0xc0, !UPT ;  /* 0x0000001008ff7892 */ /* 0x000fce000f80c0ff */
[----:B------:R-:W-:Y:S05]  /*0eb0*/  BRA.U !UP1, `(.L_x_12) ;  /* 0x0000000509707547 */ /* 0x000fea000b800000 */
[----:B------:R-:W2:Y:S01]  /*0ec0*/  LDG.E R9, desc[UR10][R18.64] ;  /* 0x0000000a12097981 */ /* 0x000ea2000c1e1900 */
[----:B------:R-:W-:-:S05]  /*0ed0*/  LEA R24, R0, R3, 0x2 ;  /* 0x0000000300187211 */ /* 0x000fca00078e10ff */
        /* <DEDUP_REMOVED lines=12> */
[----:B------:R-:W-:Y:S04]  /*0fa0*/  LDS R12, [R20+0x140] ;  /* 0x00014000140c7984 */ /* 0x000fe80000000800 */
[----:B------:R-:W-:Y:S04]  /*0fb0*/  LDS R26, [R20+0x340] ;  /* 0x00034000141a7984 */ /* 0x000fe80000000800 */
[----:B------:R-:W-:Y:S04]  /*0fc0*/  LDS R25, [R20+0x380] ;  /* 0x0003800014197984 */ /* 0x000fe80000000800 */
[----:B------:R-:W-:Y:S01]  /*0fd0*/  LDS R28, [R20+0x3c0] ;  /* 0x0003c000141c7984 */ /* 0x000fe20000000800 */
[----:B0-----:R-:W-:-:S03]  /*0fe0*/  FFMA R4, R4, R8, R21 ;  /* 0x0000000804047223 */ /* 0x001fc60000000015 */
[----:B------:R-:W0:Y:S01]  /*0ff0*/  LDS.128 R8, [R3+0x10] ;  /* 0x0000100003087984 */ /* 0x000e220000000c00 */
[----:B-1----:R-:W-:-:S03]  /*1000*/  FFMA R4, R27, R5, R4 ;  /* 0x000000051b047223 */ /* 0x002fc60000000004 */
[----:B------:R-:W-:Y:S01]  /*1010*/  LDS R21, [R20+0x200] ;  /* 0x0002000014157984 */ /* 0x000fe20000000800 */
[----:B--2---:R-:W-:-:S03]  /*1020*/  FFMA R5, R13, R6, R4 ;  /* 0x000000060d057223 */ /* 0x004fc60000000004 */
[----:B------:R-:W1:Y:S01]  /*1030*/  LDS R13, [R20+0x180] ;  /* 0x00018000140d7984 */ /* 0x000e620000000800 */
[----:B---3--:R-:W-:-:S03]  /*1040*/  FFMA R5, R14, R7, R5 ;  /* 0x000000070e057223 */ /* 0x008fc60000000005 */
[----:B------:R-:W2:Y:S01]  /*1050*/  LDS R14, [R20+0x1c0] ;  /* 0x0001c000140e7984 */ /* 0x000ea20000000800 */
[----:B0-----:R-:W-:-:S03]  /*1060*/  FFMA R15, R8, R15, R5 ;  /* 0x0000000f080f7223 */ /* 0x001fc60000000005 */
[----:B------:R-:W0:Y:S01]  /*1070*/  LDS.128 R4, [R3+0x20] ;  /* 0x0000200003047984 */ /* 0x000e220000000c00 */
[----:B------:R-:W-:-:S03]  /*1080*/  FFMA R12, R12, R9, R15 ;  /* 0x000000090c0c7223 */ /* 0x000fc6000000000f */
[----:B------:R-:W3:Y:S01]  /*1090*/  LDS R8, [R20+0x240] ;  /* 0x0002400014087984 */ /* 0x000ee20000000800 */
[----:B-1----:R-:W-:-:S04]  /*10a0*/  FFMA R13, R13, R10, R12 ;  /* 0x0000000a0d0d7223 */ /* 0x002fc8000000000c */
[----:B--2---:R-:W-:Y:S02]  /*10b0*/  FFMA R11, R14, R11, R13 ;  /* 0x0000000b0e0b7223 */ /* 0x004fe4000000000d */
[----:B------:R-:W1:Y:S02]  /*10c0*/  LDS R13, [R20+0x280] ;  /* 0x00028000140d7984 */ /* 0x000e640000000800 */
[----:B0-----:R-:W-:Y:S02]  /*10d0*/  FFMA R11, R4, R21, R11 ;  /* 0x00000015040b7223 */ /* 0x001fe4000000000b */
[----:B------:R-:W0:Y:S02]  /*10e0*/  LDS R4, [R20+0x2c0] ;  /* 0x0002c00014047984 */ /* 0x000e240000000800 */
[----:B---3--:R-:W-:Y:S02]  /*10f0*/  FFMA R12, R8, R5, R11 ;  /* 0x00000005080c7223 */ /* 0x008fe4000000000b */
[----:B------:R-:W-:Y:S04]  /*1100*/  LDS R5, [R20+0x300] ;  /* 0x0003000014057984 */ /* 0x000fe80000000800 */
[----:B------:R-:W2:Y:S01]  /*1110*/  LDS.128 R8, [R3+0x30] ;  /* 0x0000300003087984 */ /* 0x000ea20000000c00 */
[----:B------:R-:W-:Y:S06]  /*1120*/  BAR.SYNC.DEFER_BLOCKING 0x0 ;  /* 0x0000000000007b1d */ /* 0x000fec0000010000 */
[----:B------:R-:W3:Y:S01]  /*1130*/  LDG.E R29, desc[UR10][R18.64+0x40] ;  /* 0x0000400a121d7981 */ /* 0x000ee2000c1e1900 */
[----:B------:R-:W-:-:S03]  /*1140*/  IMAD.WIDE R22, R2, 0x4, R22 ;  /* 0x0000000402167825 */ /* 0x000fc600078e0216 */
[----:B---3--:R-:W-:Y:S01]  /*1150*/  STS [R24], R29 ;  /* 0x0000001d18007388 */ /* 0x008fe20000000800 */
[----:B------:R-:W-:Y:S06]  /*1160*/  BAR.SYNC.DEFER_BLOCKING 0x0 ;  /* 0x0000000000007b1d */ /* 0x000fec0000010000 */
[----:B------:R3:W4:Y:S01]  /*1170*/  LDG.E R15, desc[UR10][R22.64] ;  /* 0x0000000a160f7981 */ /* 0x000722000c1e1900 */
[----:B-1----:R-:W-:Y:S01]  /*1180*/  FFMA R27, R13, R6, R12 ;  /* 0x000000060d1b7223 */ /* 0x002fe2000000000c */
[----:B------:R-:W-:-:S03]  /*1190*/  IADD3 R18, P0, PT, R18, 0x80, RZ ;  /* 0x0000008012127810 */ /* 0x000fc60007f1e0ff */
[----:B0-----:R-:W-:Y:S01]  /*11a0*/  FFMA R7, R4, R7, R27 ;  /* 0x0000000704077223 */ /* 0x001fe2000000001b */
[----:B------:R-:W-:-:S03]  /*11b0*/  IADD3.X R19, PT, PT, RZ, R19, RZ, P0, !PT ;  /* 0x00000013ff137210 */ /* 0x000fc600007fe4ff */
[----:B--2---:R-:W-:Y:S01]  /*11c0*/  FFMA R5, R8, R5, R7 ;  /* 0x0000000508057223 */ /* 0x004fe20000000007 */
[----:B---3--:R-:W-:-:S04]  /*11d0*/  IMAD.WIDE R22, R2, 0x4, R22 ;  /* 0x0000000402167825 */ /* 0x008fc800078e0216 */
[----:B------:R-:W-:-:S04]  /*11e0*/  FFMA R26, R26, R9, R5 ;  /* 0x000000091a1a7223 */ /* 0x000fc80000000005 */
[----:B------:R-:W-:-:S04]  /*11f0*/  FFMA R25, R25, R10, R26 ;  /* 0x0000000a19197223 */ /* 0x000fc8000000001a */
[----:B------:R-:W-:Y:S01]  /*1200*/  FFMA R11, R28, R11, R25 ;  /* 0x0000000b1c0b7223 */ /* 0x000fe20000000019 */
[----:B----4-:R-:W-:Y:S01]  /*1210*/  STS [R16], R15 ;  /* 0x0000000f10007388 */ /* 0x010fe20000000800 */
        /* <DEDUP_REMOVED lines=9> */
[----:B------:R-:W5:Y:S04]  /*12b0*/  LDS R27, [R20+0x180] ;  /* 0x00018000141b7984 */ /* 0x000f680000000800 */
[----:B------:R-:W-:Y:S01]  /*12c0*/  LDS R26, [R20+0x340] ;  /* 0x00034000141a7984 */ /* 0x000fe20000000800 */
[----:B0-----:R-:W-:-:S03]  /*12d0*/  FFMA R11, R12, R21, R11 ;  /* 0x000000150c0b7223 */ /* 0x001fc6000000000b */
[----:B------:R-:W0:Y:S01]  /*12e0*/  LDS R12, [R20+0x1c0] ;  /* 0x0001c000140c7984 */ /* 0x000e220000000800 */
[----:B-1----:R-:W-:-:S03]  /*12f0*/  FFMA R8, R8, R13, R11 ;  /* 0x0000000d08087223 */ /* 0x002fc6000000000b */
[----:B------:R-:W-:Y:S01]  /*1300*/  LDS R13, [R20+0x200] ;  /* 0x00020000140d7984 */ /* 0x000fe20000000800 */
[----:B--2---:R-:W-:-:S03]  /*1310*/  FFMA R9, R9, R14, R8 ;  /* 0x0000000e09097223 */ /* 0x004fc60000000008 */
[----:B------:R-:W-:Y:S01]  /*1320*/  LDS R14, [R20+0x240] ;  /* 0x00024000140e7984 */ /* 0x000fe20000000800 */
[----:B---3--:R-:W-:-:S03]  /*1330*/  FFMA R15, R10, R15, R9 ;  /* 0x0000000f0a0f7223 */ /* 0x008fc60000000009 */
[----:B------:R-:W1:Y:S04]  /*1340*/  LDS.128 R8, [R3+0x20] ;  /* 0x0000200003087984 */ /* 0x000e680000000c00 */
[----:B------:R-:W-:Y:S01]  /*1350*/  LDS R21, [R20+0x380] ;  /* 0x0003800014157984 */ /* 0x000fe20000000800 */
[----:B----4-:R-:W-:-:S03]  /*1360*/  FFMA R15, R4, R25, R15 ;  /* 0x00000019040f7223 */ /* 0x010fc6000000000f */
[----:B------:R-:W-:Y:S01]  /*1370*/  LDS R25, [R20+0x300] ;  /* 0x0003000014197984 */ /* 0x000fe20000000800 */
[----:B-----5:R-:W-:-:S03]  /*1380*/  FFMA R24, R24, R5, R15 ;  /* 0x0000000518187223 */ /* 0x020fc6000000000f */
[----:B------:R-:W2:Y:S01]  /*1390*/  LDS R15, [R20+0x280] ;  /* 0x00028000140f7984 */ /* 0x000ea20000000800 */
[----:B------:R-:W-:-:S03]  /*13a0*/  FFMA R27, R27, R6, R24 ;  /* 0x000000061b1b7223 */ /* 0x000fc60000000018 */
[----:B------:R-:W3:Y:S01]  /*13b0*/  LDS R24, [R20+0x2c0] ;  /* 0x0002c00014187984 */ /* 0x000ee20000000800 */
[----:B0-----:R-:W-:-:S03]  /*13c0*/  FFMA R27, R12, R7, R27 ;  /* 0x000000070c1b7223 */ /* 0x001fc6000000001b */
[----:B------:R-:W0:Y:S04]  /*13d0*/  LDS.128 R4, [R3+0x30] ;  /* 0x0000300003047984 */ /* 0x000e280000000c00 */
[----:B------:R-:W4:Y:S01]  /*13e0*/  LDS R12, [R20+0x3c0] ;  /* 0x0003c000140c7984 */ /* 0x000f220000000800 */
[----:B-1----:R-:W-:-:S04]  /*13f0*/  FFMA R13, R8, R13, R27 ;  /* 0x0000000d080d7223 */ /* 0x002fc8000000001b */
[----:B------:R-:W-:-:S04]  /*1400*/  FFMA R14, R14, R9, R13 ;  /* 0x000000090e0e7223 */ /* 0x000fc8000000000d */
[----:B--2---:R-:W-:-:S04]  /*1410*/  FFMA R15, R15, R10, R14 ;  /* 0x0000000a0f0f7223 */ /* 0x004fc8000000000e */
[----:B---3--:R-:W-:-:S04]  /*1420*/  FFMA R11, R24, R11, R15 ;  /* 0x0000000b180b7223 */ /* 0x008fc8000000000f */
[----:B0-----:R-:W-:-:S04]  /*1430*/  FFMA R11, R4, R25, R11 ;  /* 0x00000019040b7223 */ /* 0x001fc8000000000b */
[----:B------:R-:W-:-:S04]  /*1440*/  FFMA R26, R26, R5, R11 ;  /* 0x000000051a1a7223 */ /* 0x000fc8000000000b */
[----:B------:R-:W-:-:S04]  /*1450*/  FFMA R21, R21, R6, R26 ;  /* 0x0000000615157223 */ /* 0x000fc8000000001a */
[----:B----4-:R-:W-:Y:S01]  /*1460*/  FFMA R21, R12, R7, R21 ;  /* 0x000000070c157223 */ /* 0x010fe20000000015 */
[----:B------:R-:W-:Y:S06]  /*1470*/  BAR.SYNC.DEFER_BLOCKING 0x0 ;  /* 0x0000000000007b1d */ /* 0x000fec0000010000 */
.L_x_12:
[----:B------:R-:W-:Y:S05]  /*1480*/  BRA.U UP0, `(.L_x_9) ;  /* 0x0000000100b47547 */ /* 0x000fea000b800000 */
        /* <DEDUP_REMOVED lines=17> */
[----:B------:R-:W5:Y:S04]  /*15a0*/  LDS R16, [R2+0x1c0] ;  /* 0x0001c00002107984 */ /* 0x000f680000000800 */
[----:B------:R-:W-:Y:S01]  /*15b0*/  LDS R20, [R2+0x240] ;  /* 0x0002400002147984 */ /* 0x000fe20000000800 */
[----:B0-----:R-:W-:-:S03]  /*15c0*/  FFMA R4, R4, R12, R21 ;  /* 0x0000000c04047223 */ /* 0x001fc60000000015 */
[----:B------:R-:W-:Y:S01]  /*15d0*/  LDS R22, [R2+0x2c0] ;  /* 0x0002c00002167984 */ /* 0x000fe20000000800 */
[----:B-1----:R-:W-:-:S03]  /*15e0*/  FFMA R4, R25, R5, R4 ;  /* 0x0000000519047223 */ /* 0x002fc60000000004 */
[----:B------:R-:W-:Y:S01]  /*15f0*/  LDS R21, [R2+0x200] ;  /* 0x0002000002157984 */ /* 0x000fe20000000800 */
[----:B--2---:R-:W-:-:S03]  /*1600*/  FFMA R27, R27, R6, R4 ;  /* 0x000000061b1b7223 */ /* 0x004fc60000000004 */
[----:B------:R-:W0:Y:S01]  /*1610*/  LDS.128 R12, [R3+0x20] ;  /* 0x00002000030c7984 */ /* 0x000e220000000c00 */
[----:B---3--:R-:W-:-:S03]  /*1620*/  FFMA R29, R24, R7, R27 ;  /* 0x00000007181d7223 */ /* 0x008fc6000000001b */
[----:B------:R-:W1:Y:S04]  /*1630*/  LDS R25, [R2+0x280] ;  /* 0x0002800002197984 */ /* 0x000e680000000800 */
[----:B------:R-:W-:Y:S01]  /*1640*/  LDS R27, [R2+0x300] ;  /* 0x00030000021b7984 */ /* 0x000fe20000000800 */
[----:B----4-:R-:W-:-:S03]  /*1650*/  FFMA R29, R8, R19, R29 ;  /* 0x00000013081d7223 */ /* 0x010fc6000000001d */
[----:B------:R-:W2:Y:S01]  /*1660*/  LDS.128 R4, [R3+0x30] ;  /* 0x0000300003047984 */ /* 0x000ea20000000c00 */
[----:B-----5:R-:W-:-:S03]  /*1670*/  FFMA R18, R18, R9, R29 ;  /* 0x0000000912127223 */ /* 0x020fc6000000001d */
[----:B------:R-:W3:Y:S01]  /*1680*/  LDS R24, [R2+0x340] ;  /* 0x0003400002187984 */ /* 0x000ee20000000800 */
[----:B------:R-:W-:-:S03]  /*1690*/  FFMA R23, R23, R10, R18 ;  /* 0x0000000a17177223 */ /* 0x000fc60000000012 */
[----:B------:R-:W4:Y:S01]  /*16a0*/  LDS R19, [R2+0x380] ;  /* 0x0003800002137984 */ /* 0x000f220000000800 */
[----:B------:R-:W-:-:S03]  /*16b0*/  FFMA R11, R16, R11, R23 ;  /* 0x0000000b100b7223 */ /* 0x000fc60000000017 */
[----:B------:R-:W5:Y:S01]  /*16c0*/  LDS R8, [R2+0x3c0] ;  /* 0x0003c00002087984 */ /* 0x000f620000000800 */
[----:B0-----:R-:W-:-:S04]  /*16d0*/  FFMA R11, R12, R21, R11 ;  /* 0x000000150c0b7223 */ /* 0x001fc8000000000b */
[----:B------:R-:W-:-:S04]  /*16e0*/  FFMA R20, R20, R13, R11 ;  /* 0x0000000d14147223 */ /* 0x000fc8000000000b */
[----:B-1----:R-:W-:-:S04]  /*16f0*/  FFMA R25, R25, R14, R20 ;  /* 0x0000000e19197223 */ /* 0x002fc80000000014 */
[----:B------:R-:W-:-:S04]  /*1700*/  FFMA R15, R22, R15, R25 ;  /* 0x0000000f160f7223 */ /* 0x000fc80000000019 */
[----:B--2---:R-:W-:-:S04]  /*1710*/  FFMA R15, R4, R27, R15 ;  /* 0x0000001b040f7223 */ /* 0x004fc8000000000f */
[----:B---3--:R-:W-:-:S04]  /*1720*/  FFMA R24, R24, R5, R15 ;  /* 0x0000000518187223 */ /* 0x008fc8000000000f */
[----:B----4-:R-:W-:-:S04]  /*1730*/  FFMA R19, R19, R6, R24 ;  /* 0x0000000613137223 */ /* 0x010fc80000000018 */
[----:B-----5:R-:W-:Y:S01]  /*1740*/  FFMA R21, R8, R7, R19 ;  /* 0x0000000708157223 */ /* 0x020fe20000000013 */
[----:B------:R-:W-:Y:S06]  /*1750*/  BAR.SYNC.DEFER_BLOCKING 0x0 ;  /* 0x0000000000007b1d */ /* 0x000fec0000010000 */
.L_x_9:
[----:B------:R-:W0:Y:S01]  /*1760*/  LDC.64 R2, c[0x0][0x390] ;  /* 0x0000e400ff027b82 */ /* 0x000e220000000a00 */
[----:B------:R-:W1:Y:S01]  /*1770*/  LDCU UR5, c[0x0][0x3a0] ;  /* 0x00007400ff0577ac */ /* 0x000e620008000800 */
[----:B------:R-:W-:-:S05]  /*1780*/  IADD3 R0, PT, PT, R0, UR4, RZ ;  /* 0x0000000400007c10 */ /* 0x000fca000fffe0ff */
[----:B-1----:R-:W-:-:S04]  /*1790*/  IMAD R17, R17, UR5, R0 ;  /* 0x0000000511117c24 */ /* 0x002fc8000f8e0200 */
[----:B0-----:R-:W-:-:S05]  /*17a0*/  IMAD.WIDE R2, R17, 0x4, R2 ;  /* 0x0000000411027825 */ /* 0x001fca00078e0202 */
[----:B------:R-:W-:Y:S01]  /*17b0*/  STG.E desc[UR10][R2.64], R21 ;  /* 0x0000001502007986 */ /* 0x000fe2000c10190a */
[----:B------:R-:W-:Y:S05]  /*17c0*/  EXIT ;  /* 0x000000000000794d */ /* 0x000fea0003800000 */
.L_x_13:
        /* <DEDUP_REMOVED lines=11> */
.L_x_18:


//--------------------- .nv.shared.reserved.0     --------------------------
	.section	.nv.shared.reserved.0,"aw",@nobits
	.weak		__nv_reservedSMEM_offset_0_alias
	.size		__nv_reservedSMEM_offset_0_alias, 0, 64
	.other		__nv_reservedSMEM_offset_0_alias,@"STO_CUDA_RESERVED_SHARED STV_DEFAULT"
__nv_reservedSMEM_offset_0_alias:
	.zero		0
	.zero		64


//--------------------- .nv.shared._Z7sgemmNNPKfiS0_iPfiiff --------------------------
	.section	.nv.shared._Z7sgemmNNPKfiS0_iPfiiff,"aw",@nobits
	.sectionflags	@""
	.align	4
.nv.shared._Z7sgemmNNPKfiS0_iPfiiff:
	.zero		2112


//--------------------- .nv.shared._Z17k_matMult_unroll2PfS_S_iii --------------------------
	.section	.nv.shared._Z17k_matMult_unroll2PfS_S_iii,"aw",@nobits
	.sectionflags	@""
	.align	4
.nv.shared._Z17k_matMult_unroll2PfS_S_iii:
	.zero		9216


//--------------------- .nv.shared._Z16k_matMult_unrollPfS_S_iii --------------------------
	.section	.nv.shared._Z16k_matMult_unrollPfS_S_iii,"aw",@nobits
	.sectionflags	@""
	.align	4
.nv.shared._Z16k_matMult_unrollPfS_S_iii:
	.zero		4096


//--------------------- .nv.shared._Z15k_matMult_naivePfS_S_iii --------------------------
	.section	.nv.shared._Z15k_matMult_naivePfS_S_iii,"aw",@nobits
	.sectionflags	@""
	.align	4
.nv.shared._Z15k_matMult_naivePfS_S_iii:
	.zero		3072


//--------------------- .nv.constant0._Z13k_fill_matrixPfiif --------------------------
	.section	.nv.constant0._Z13k_fill_matrixPfiif,"a",@progbits
	.sectionflags	@""
	.align	4
.nv.constant0._Z13k_fill_matrixPfiif:
	.zero		916


//--------------------- .nv.constant0._Z7sgemmNNPKfiS0_iPfiiff --------------------------
	.section	.nv.constant0._Z7sgemmNNPKfiS0_iPfiiff,"a",@progbits
	.sectionflags	@""
	.align	4
.nv.constant0._Z7sgemmNNPKfiS0_iPfiiff:
	.zero		952


//--------------------- .nv.constant0._Z17k_matMult_unroll2PfS_S_iii --------------------------
	.section	.nv.constant0._Z17k_matMult_unroll2PfS_S_iii,"a",@progbits
	.sectionflags	@""
	.align	4
.nv.constant0._Z17k_matMult_unroll2PfS_S_iii:
	.zero		932


//--------------------- .nv.constant0._Z16k_matMult_unrollPfS_S_iii --------------------------
	.section	.nv.constant0._Z16k_matMult_unrollPfS_S_iii,"a",@progbits
	.sectionflags	@""
	.align	4
.nv.constant0._Z16k_matMult_unrollPfS_S_iii:
	.zero		932


//--------------------- .nv.constant0._Z15k_matMult_naivePfS_S_iii --------------------------
	.section	.nv.constant0._Z15k_matMult_naivePfS_S_iii,"a",@progbits
	.sectionflags	@""
	.align	4
.nv.constant0._Z15k_matMult_naivePfS_S_iii:
	.zero		932


//--------------------- SYMBOLS --------------------------

	.type		.nv.reservedSmem.offset0,@object
	.size		.nv.reservedSmem.offset0,0x4
	.type		.nv.reservedSmem.cap,@object
	.size		.nv.reservedSmem.cap,0x4
